	.headerflags	@"EF_CUDA_TEXMODE_UNIFIED EF_CUDA_64BIT_ADDRESS EF_CUDA_SM89 EF_CUDA_VIRTUAL_SM(EF_CUDA_SM89)"
	.elftype	@"ET_EXEC"


//--------------------- .nv.info                  --------------------------
	.section	.nv.info,"",@"SHT_CUDA_INFO"
	.align	4


	//----- nvinfo : EIATTR_REGCOUNT
	.align		4
        /*0000*/ 	.byte	0x04, 0x2f
        /*0002*/ 	.short	(.L_1 - .L_0)
	.align		4
.L_0:
        /*0004*/ 	.word	index@(triton__0d1d2d3d4d5d6d7d891011de12)
        /*0008*/ 	.word	0x00000040


	//----- nvinfo : EIATTR_MAX_STACK_SIZE
	.align		4
.L_1:
        /*000c*/ 	.byte	0x04, 0x23
        /*000e*/ 	.short	(.L_3 - .L_2)
	.align		4
.L_2:
        /*0010*/ 	.word	index@(triton__0d1d2d3d4d5d6d7d891011de12)
        /*0014*/ 	.word	0x00000000


	//----- nvinfo : EIATTR_MIN_STACK_SIZE
	.align		4
.L_3:
        /*0018*/ 	.byte	0x04, 0x12
        /*001a*/ 	.short	(.L_5 - .L_4)
	.align		4
.L_4:
        /*001c*/ 	.word	index@(triton__0d1d2d3d4d5d6d7d891011de12)
        /*0020*/ 	.word	0x00000000


	//----- nvinfo : EIATTR_FRAME_SIZE
	.align		4
.L_5:
        /*0024*/ 	.byte	0x04, 0x11
        /*0026*/ 	.short	(.L_7 - .L_6)
	.align		4
.L_6:
        /*0028*/ 	.word	index@(triton__0d1d2d3d4d5d6d7d891011de12)
        /*002c*/ 	.word	0x00000000
.L_7:


//--------------------- .nv.info.triton__0d1d2d3d4d5d6d7d891011de12 --------------------------
	.section	.nv.info.triton__0d1d2d3d4d5d6d7d891011de12,"",@"SHT_CUDA_INFO"
	.align	4


	//----- nvinfo : EIATTR_CUDA_API_VERSION
	.align		4
        /*0000*/ 	.byte	0x04, 0x37
        /*0002*/ 	.short	(.L_9 - .L_8)
.L_8:
        /*0004*/ 	.word	0x0000007b


	//----- nvinfo : EIATTR_PARAM_CBANK
	.align		4
.L_9:
        /*0008*/ 	.byte	0x04, 0x0a
        /*000a*/ 	.short	(.L_11 - .L_10)
	.align		4
.L_10:
        /*000c*/ 	.word	index@(.nv.constant0.triton__0d1d2d3d4d5d6d7d891011de12)
        /*0010*/ 	.short	0x0160
        /*0012*/ 	.short	0x0054


	//----- nvinfo : EIATTR_CBANK_PARAM_SIZE
	.align		4
.L_11:
        /*0014*/ 	.byte	0x03, 0x19
        /*0016*/ 	.short	0x0054


	//----- nvinfo : EIATTR_KPARAM_INFO
	.align		4
        /*0018*/ 	.byte	0x04, 0x17
        /*001a*/ 	.short	(.L_13 - .L_12)
.L_12:
        /*001c*/ 	.word	0x00000000
        /*0020*/ 	.short	0x000c
        /*0022*/ 	.short	0x0050
        /*0024*/ 	.byte	0x00, 0xf0, 0x11, 0x00


	//----- nvinfo : EIATTR_KPARAM_INFO
	.align		4
.L_13:
        /*0028*/ 	.byte	0x04, 0x17
        /*002a*/ 	.short	(.L_15 - .L_14)
.L_14:
        /*002c*/ 	.word	0x00000000
        /*0030*/ 	.short	0x000b
        /*0032*/ 	.short	0x004c
        /*0034*/ 	.byte	0x00, 0xf0, 0x11, 0x00


	//----- nvinfo : EIATTR_KPARAM_INFO
	.align		4
.L_15:
        /*0038*/ 	.byte	0x04, 0x17
        /*003a*/ 	.short	(.L_17 - .L_16)
.L_16:
        /*003c*/ 	.word	0x00000000
        /*0040*/ 	.short	0x000a
        /*0042*/ 	.short	0x0048
        /*0044*/ 	.byte	0x00, 0xf0, 0x11, 0x00


	//----- nvinfo : EIATTR_KPARAM_INFO
	.align		4
.L_17:
        /*0048*/ 	.byte	0x04, 0x17
        /*004a*/ 	.short	(.L_19 - .L_18)
.L_18:
        /*004c*/ 	.word	0x00000000
        /*0050*/ 	.short	0x0009
        /*0052*/ 	.short	0x0044
        /*0054*/ 	.byte	0x00, 0xf0, 0x11, 0x00


	//----- nvinfo : EIATTR_KPARAM_INFO
	.align		4
.L_19:
        /*0058*/ 	.byte	0x04, 0x17
        /*005a*/ 	.short	(.L_21 - .L_20)
.L_20:
        /*005c*/ 	.word	0x00000000
        /*0060*/ 	.short	0x0008
        /*0062*/ 	.short	0x0040
        /*0064*/ 	.byte	0x00, 0xf0, 0x11, 0x00


	//----- nvinfo : EIATTR_KPARAM_INFO
	.align		4
.L_21:
        /*0068*/ 	.byte	0x04, 0x17
        /*006a*/ 	.short	(.L_23 - .L_22)
.L_22:
        /*006c*/ 	.word	0x00000000
        /*0070*/ 	.short	0x0007
        /*0072*/ 	.short	0x0038
        /*0074*/ 	.byte	0x00, 0xf0, 0x21, 0x00


	//----- nvinfo : EIATTR_KPARAM_INFO
	.align		4
.L_23:
        /*0078*/ 	.byte	0x04, 0x17
        /*007a*/ 	.short	(.L_25 - .L_24)
.L_24:
        /*007c*/ 	.word	0x00000000
        /*0080*/ 	.short	0x0006
        /*0082*/ 	.short	0x0030
        /*0084*/ 	.byte	0x00, 0xf0, 0x21, 0x00


	//----- nvinfo : EIATTR_KPARAM_INFO
	.align		4
.L_25:
        /*0088*/ 	.byte	0x04, 0x17
        /*008a*/ 	.short	(.L_27 - .L_26)
.L_26:
        /*008c*/ 	.word	0x00000000
        /*0090*/ 	.short	0x0005
        /*0092*/ 	.short	0x0028
        /*0094*/ 	.byte	0x00, 0xf0, 0x21, 0x00


	//----- nvinfo : EIATTR_KPARAM_INFO
	.align		4
.L_27:
        /*0098*/ 	.byte	0x04, 0x17
        /*009a*/ 	.short	(.L_29 - .L_28)
.L_28:
        /*009c*/ 	.word	0x00000000
        /*00a0*/ 	.short	0x0004
        /*00a2*/ 	.short	0x0020
        /*00a4*/ 	.byte	0x00, 0xf0, 0x21, 0x00


	//----- nvinfo : EIATTR_KPARAM_INFO
	.align		4
.L_29:
        /*00a8*/ 	.byte	0x04, 0x17
        /*00aa*/ 	.short	(.L_31 - .L_30)
.L_30:
        /*00ac*/ 	.word	0x00000000
        /*00b0*/ 	.short	0x0003
        /*00b2*/ 	.short	0x0018
        /*00b4*/ 	.byte	0x00, 0xf0, 0x21, 0x00


	//----- nvinfo : EIATTR_KPARAM_INFO
	.align		4
.L_31:
        /*00b8*/ 	.byte	0x04, 0x17
        /*00ba*/ 	.short	(.L_33 - .L_32)
.L_32:
        /*00bc*/ 	.word	0x00000000
        /*00c0*/ 	.short	0x0002
        /*00c2*/ 	.short	0x0010
        /*00c4*/ 	.byte	0x00, 0xf0, 0x21, 0x00


	//----- nvinfo : EIATTR_KPARAM_INFO
	.align		4
.L_33:
        /*00c8*/ 	.byte	0x04, 0x17
        /*00ca*/ 	.short	(.L_35 - .L_34)
.L_34:
        /*00cc*/ 	.word	0x00000000
        /*00d0*/ 	.short	0x0001
        /*00d2*/ 	.short	0x0008
        /*00d4*/ 	.byte	0x00, 0xf0, 0x21, 0x00


	//----- nvinfo : EIATTR_KPARAM_INFO
	.align		4
.L_35:
        /*00d8*/ 	.byte	0x04, 0x17
        /*00da*/ 	.short	(.L_37 - .L_36)
.L_36:
        /*00dc*/ 	.word	0x00000000
        /*00e0*/ 	.short	0x0000
        /*00e2*/ 	.short	0x0000
        /*00e4*/ 	.byte	0x00, 0xf0, 0x21, 0x00


	//----- nvinfo : EIATTR_MAXREG_COUNT
	.align		4
.L_37:
        /*00e8*/ 	.byte	0x03, 0x1b
        /*00ea*/ 	.short	0x00ff


	//----- nvinfo : EIATTR_COOP_GROUP_MASK_REGIDS
	.align		4
        /*00ec*/ 	.byte	0x04, 0x29
        /*00ee*/ 	.short	(.L_39 - .L_38)


	//   ....[0]....
.L_38:
        /*00f0*/ 	.word	0xffffffff


	//   ....[1]....
        /*00f4*/ 	.word	0xffffffff


	//   ....[2]....
        /*00f8*/ 	.word	0xffffffff


	//   ....[3]....
        /*00fc*/ 	.word	0xffffffff


	//   ....[4]....
        /*0100*/ 	.word	0xffffffff


	//   ....[5]....
        /*0104*/ 	.word	0xffffffff


	//   ....[6]....
        /*0108*/ 	.word	0xffffffff


	//   ....[7]....
        /*010c*/ 	.word	0xffffffff


	//   ....[8]....
        /*0110*/ 	.word	0xffffffff


	//   ....[9]....
        /*0114*/ 	.word	0xffffffff


	//   ....[10]....
        /*0118*/ 	.word	0xffffffff


	//   ....[11]....
        /*011c*/ 	.word	0xffffffff


	//   ....[12]....
        /*0120*/ 	.word	0xffffffff


	//   ....[13]....
        /*0124*/ 	.word	0xffffffff


	//   ....[14]....
        /*0128*/ 	.word	0xffffffff


	//   ....[15]....
        /*012c*/ 	.word	0xffffffff


	//   ....[16]....
        /*0130*/ 	.word	0xffffffff


	//   ....[17]....
        /*0134*/ 	.word	0xffffffff


	//   ....[18]....
        /*0138*/ 	.word	0xffffffff


	//   ....[19]....
        /*013c*/ 	.word	0xffffffff


	//   ....[20]....
        /*0140*/ 	.word	0xffffffff


	//   ....[21]....
        /*0144*/ 	.word	0xffffffff


	//   ....[22]....
        /*0148*/ 	.word	0xffffffff


	//   ....[23]....
        /*014c*/ 	.word	0xffffffff


	//----- nvinfo : EIATTR_COOP_GROUP_INSTR_OFFSETS
	.align		4
.L_39:
        /*0150*/ 	.byte	0x04, 0x28
        /*0152*/ 	.short	(.L_41 - .L_40)


	//   ....[0]....
.L_40:
        /*0154*/ 	.word	0x00001f70


	//   ....[1]....
        /*0158*/ 	.word	0x000020c0


	//   ....[2]....
        /*015c*/ 	.word	0x000021e0


	//   ....[3]....
        /*0160*/ 	.word	0x00002250


	//   ....[4]....
        /*0164*/ 	.word	0x00002270


	//   ....[5]....
        /*0168*/ 	.word	0x00002330


	//   ....[6]....
        /*016c*/ 	.word	0x000023b0


	//   ....[7]....
        /*0170*/ 	.word	0x000023e0


	//   ....[8]....
        /*0174*/ 	.word	0x00002490


	//   ....[9]....
        /*0178*/ 	.word	0x000024e0


	//   ....[10]....
        /*017c*/ 	.word	0x00002520


	//   ....[11]....
        /*0180*/ 	.word	0x000025b0


	//   ....[12]....
        /*0184*/ 	.word	0x00002620


	//   ....[13]....
        /*0188*/ 	.word	0x000026d0


	//   ....[14]....
        /*018c*/ 	.word	0x00002760


	//   ....[15]....
        /*0190*/ 	.word	0x00002890


	//   ....[16]....
        /*0194*/ 	.word	0x000028a0


	//   ....[17]....
        /*0198*/ 	.word	0x000028e0


	//   ....[18]....
        /*019c*/ 	.word	0x00002930


	//   ....[19]....
        /*01a0*/ 	.word	0x00002a10


	//   ....[20]....
        /*01a4*/ 	.word	0x00002a90


	//   ....[21]....
        /*01a8*/ 	.word	0x00002ab0


	//   ....[22]....
        /*01ac*/ 	.word	0x00002b90


	//   ....[23]....
        /*01b0*/ 	.word	0x00002c00


	//----- nvinfo : EIATTR_EXIT_INSTR_OFFSETS
	.align		4
.L_41:
        /*01b4*/ 	.byte	0x04, 0x1c
        /*01b6*/ 	.short	(.L_43 - .L_42)


	//   ....[0]....
.L_42:
        /*01b8*/ 	.word	0x00002d60


	//   ....[1]....
        /*01bc*/ 	.word	0x00002db0


	//----- nvinfo : EIATTR_MAX_THREADS
	.align		4
.L_43:
        /*01c0*/ 	.byte	0x04, 0x05
        /*01c2*/ 	.short	(.L_45 - .L_44)
.L_44:
        /*01c4*/ 	.word	0x00000100
        /*01c8*/ 	.word	0x00000001
        /*01cc*/ 	.word	0x00000001
.L_45:


//--------------------- .nv.rel.action            --------------------------
	.section	.nv.rel.action,"",@"SHT_CUDA_RELOCINFO"
	.align	8
	.sectionentsize	8
        /*0000*/ 	.byte	0x73, 0x00, 0x00, 0x00, 0x00, 0x00, 0x00, 0x00, 0x00, 0x00, 0x00, 0x11, 0x25, 0x00, 0x05, 0x36


//--------------------- .nv.constant0.triton__0d1d2d3d4d5d6d7d891011de12 --------------------------
	.section	.nv.constant0.triton__0d1d2d3d4d5d6d7d891011de12,"a",@progbits
	.align	4
.nv.constant0.triton__0d1d2d3d4d5d6d7d891011de12:
	.zero		436


//--------------------- .text.triton__0d1d2d3d4d5d6d7d891011de12 --------------------------
	.section	.text.triton__0d1d2d3d4d5d6d7d891011de12,"ax",@progbits
	.sectionflags	@"SHF_BARRIERS=1"
	.sectioninfo	@"SHI_REGISTERS=64"
	.align	128
        .global         triton__0d1d2d3d4d5d6d7d891011de12
        .type           triton__0d1d2d3d4d5d6d7d891011de12,@function
        .size           triton__0d1d2d3d4d5d6d7d891011de12,(.L_x_5 - triton__0d1d2d3d4d5d6d7d891011de12)
        .other          triton__0d1d2d3d4d5d6d7d891011de12,@"STO_CUDA_ENTRY STV_DEFAULT"
triton__0d1d2d3d4d5d6d7d891011de12:
.text.triton__0d1d2d3d4d5d6d7d891011de12:
[----:B------:R-:W-:-:S02]  /*0000*/  IMAD.MOV.U32 R1, RZ, RZ, c[0x0][0x28] ;  /* 0x00000a00ff017624 */ /* 0x000fc400078e00ff */
[----:B------:R-:W0:Y:S01]  /*0010*/  S2UR UR10, SR_CTAID.X ;  /* 0x00000000000a79c3 */ /* 0x000e220000002500 */
[----:B------:R-:W1:Y:S01]  /*0020*/  S2R R0, SR_TID.X ;  /* 0x0000000000007919 */ /* 0x000e620000002100 */
[----:B------:R-:W-:Y:S01]  /*0030*/  ISETP.LT.AND P0, PT, RZ, c[0x0][0x1b0], PT ;  /* 0x00006c00ff007a0c */ /* 0x000fe20003f01270 */
[----:B0-----:R-:W-:Y:S01]  /*0040*/  UISETP.GE.AND UP0, UPT, UR10, 0x2c0, UPT ;  /* 0x000002c00a00788c */ /* 0x001fe2000bf06270 */
[----:B-1----:R-:W-:-:S11]  /*0050*/  LOP3.LUT R2, R0, 0xff, RZ, 0xc0, !PT ;  /* 0x000000ff00027812 */ /* 0x002fd600078ec0ff */
[----:B------:R-:W-:Y:S05]  /*0060*/  @P0 BRA `(.L_x_0) ;  /* 0x000000a000000947 */ /* 0x000fea0003800000 */
[----:B------:R-:W-:Y:S01]  /*0070*/  IMAD.SHL.U32 R3, R2, 0x2, RZ ;  /* 0x0000000202037824 */ /* 0x000fe200078e00ff */
[----:B------:R-:W-:Y:S01]  /*0080*/  CS2R R4, SRZ ;  /* 0x0000000000047805 */ /* 0x000fe2000001ff00 */
[----:B------:R-:W-:Y:S01]  /*0090*/  CS2R R6, SRZ ;  /* 0x0000000000067805 */ /* 0x000fe2000001ff00 */
[----:B------:R-:W-:Y:S01]  /*00a0*/  CS2R R8, SRZ ;  /* 0x0000000000087805 */ /* 0x000fe2000001ff00 */
[----:B------:R-:W-:Y:S01]  /*00b0*/  CS2R R10, SRZ ;  /* 0x00000000000a7805 */ /* 0x000fe2000001ff00 */
[----:B------:R-:W-:Y:S01]  /*00c0*/  MOV R12, RZ ;  /* 0x000000ff000c7202 */ /* 0x000fe20000000f00 */
[----:B------:R-:W-:Y:S01]  /*00d0*/  IMAD.MOV.U32 R14, RZ, RZ, RZ ;  /* 0x000000ffff0e7224 */ /* 0x000fe200078e00ff */
[----:B------:R-:W-:Y:S01]  /*00e0*/  MOV R18, RZ ;  /* 0x000000ff00127202 */ /* 0x000fe20000000f00 */
[----:B------:R-:W-:Y:S01]  /*00f0*/  IMAD.MOV.U32 R16, RZ, RZ, RZ ;  /* 0x000000ffff107224 */ /* 0x000fe200078e00ff */
[----:B------:R-:W-:Y:S05]  /*0100*/  BRA `(.L_x_1) ;  /* 0x00001b9000007947 */ /* 0x000fea0003800000 */
.L_x_0:
[----:B------:R-:W-:Y:S01]  /*0110*/  IABS R6, c[0x0][0x1a8] ;  /* 0x00006a0000067a13 */ /* 0x000fe20000000000 */
[----:B------:R-:W-:Y:S01]  /*0120*/  USHF.R.S32.HI UR4, URZ, 0x1f, UR10 ;  /* 0x0000001f3f047899 */ /* 0x000fe2000801140a */
[C---:B------:R-:W-:Y:S01]  /*0130*/  IMAD.SHL.U32 R13, R2.reuse, 0x4, RZ ;  /* 0x00000004020d7824 */ /* 0x040fe200078e00ff */
[----:B------:R-:W-:Y:S01]  /*0140*/  UIMAD UR12, UR10, 0x14, URZ ;  /* 0x000000140a0c78a4 */ /* 0x000fe2000f8e023f */
[----:B------:R0:W1:Y:S01]  /*0150*/  R2UR UR9, R6 ;  /* 0x00000000060973c2 */ /* 0x00006200000e0000 */
[----:B------:R-:W-:Y:S01]  /*0160*/  ULEA.HI UR4, UR4, UR10, URZ, 0x5 ;  /* 0x0000000a04047291 */ /* 0x000fe2000f8f283f */
[----:B------:R-:W-:Y:S01]  /*0170*/  IMAD.SHL.U32 R3, R2, 0x2, RZ ;  /* 0x0000000202037824 */ /* 0x000fe200078e00ff */
[----:B------:R-:W-:Y:S01]  /*0180*/  ULDC UR6, c[0x0][0x1a0] ;  /* 0x0000680000067ab9 */ /* 0x000fe20000000800 */
[----:B------:R-:W-:Y:S01]  /*0190*/  CS2R R10, SRZ ;  /* 0x00000000000a7805 */ /* 0x000fe2000001ff00 */
[----:B------:R-:W-:Y:S01]  /*01a0*/  ULOP3.LUT UR4, UR4, 0xffffffe0, URZ, 0xc0, !UPT ;  /* 0xffffffe004047892 */ /* 0x000fe2000f8ec03f */
[----:B------:R-:W-:Y:S01]  /*01b0*/  MOV R12, RZ ;  /* 0x000000ff000c7202 */ /* 0x000fe20000000f00 */
[----:B------:R-:W-:Y:S01]  /*01c0*/  UIMAD UR6, UR12, UR6, URZ ;  /* 0x000000060c0672a4 */ /* 0x000fe2000f8e023f */
[----:B------:R-:W-:Y:S01]  /*01d0*/  IMAD.MOV.U32 R14, RZ, RZ, RZ ;  /* 0x000000ffff0e7224 */ /* 0x000fe200078e00ff */
[----:B------:R-:W-:Y:S01]  /*01e0*/  UIADD3 UR8, -UR4, UR10, URZ ;  /* 0x0000000a04087290 */ /* 0x000fe2000fffe13f */
[----:B------:R-:W-:Y:S01]  /*01f0*/  IMAD.MOV.U32 R16, RZ, RZ, RZ ;  /* 0x000000ffff107224 */ /* 0x000fe200078e00ff */
[----:B0-----:R-:W-:Y:S01]  /*0200*/  CS2R R6, SRZ ;  /* 0x0000000000067805 */ /* 0x001fe2000001ff00 */
[----:B------:R-:W-:Y:S01]  /*0210*/  UMOV UR4, URZ ;  /* 0x0000003f00047c82 */ /* 0x000fe20008000000 */
[----:B------:R-:W-:Y:S01]  /*0220*/  MOV R20, UR6 ;  /* 0x0000000600147c02 */ /* 0x000fe20008000f00 */
[----:B------:R-:W-:Y:S01]  /*0230*/  CS2R R8, SRZ ;  /* 0x0000000000087805 */ /* 0x000fe2000001ff00 */
[----:B------:R-:W-:-:S03]  /*0240*/  IMAD.MOV.U32 R18, RZ, RZ, RZ ;  /* 0x000000ffff127224 */ /* 0x000fc600078e00ff */
[----:B------:R-:W-:Y:S01]  /*0250*/  IMAD R15, R20, c[0x0][0x1a4], R13 ;  /* 0x00006900140f7a24 */ /* 0x000fe200078e020d */
[----:B-1----:R-:W0:Y:S08]  /*0260*/  I2F.RP R4, UR9 ;  /* 0x0000000900047d06 */ /* 0x002e300008209400 */
[----:B0-----:R-:W0:Y:S02]  /*0270*/  MUFU.RCP R4, R4 ;  /* 0x0000000400047308 */ /* 0x001e240000001000 */
[----:B0-----:R-:W-:-:S06]  /*0280*/  IADD3 R5, R4, 0xffffffe, RZ ;  /* 0x0ffffffe04057810 */ /* 0x001fcc0007ffe0ff */
[----:B------:R-:W0:Y:S02]  /*0290*/  F2I.FTZ.U32.TRUNC.NTZ R5, R5 ;  /* 0x0000000500057305 */ /* 0x000e24000021f000 */
[----:B0-----:R0:W1:Y:S02]  /*02a0*/  R2UR UR5, R5 ;  /* 0x00000000050573c2 */ /* 0x00106400000e0000 */
[----:B0-----:R-:W-:Y:S01]  /*02b0*/  CS2R R4, SRZ ;  /* 0x0000000000047805 */ /* 0x001fe2000001ff00 */
[----:B-1----:R-:W-:-:S04]  /*02c0*/  UIADD3 UR7, URZ, -UR5, URZ ;  /* 0x800000053f077290 */ /* 0x002fc8000fffe03f */
[----:B------:R-:W-:-:S04]  /*02d0*/  UIMAD UR7, UR7, UR9, URZ ;  /* 0x00000009070772a4 */ /* 0x000fc8000f8e023f */
[----:B------:R-:W-:-:S07]  /*02e0*/  UIMAD.WIDE.U32 UR6, UR5, UR7, UR4 ;  /* 0x00000007050672a5 */ /* 0x000fce000f8e0004 */
[----:B------:R-:W-:-:S02]  /*02f0*/  UMOV UR5, UR7 ;  /* 0x0000000700057c82 */ /* 0x000fc40008000000 */
.L_x_3:
[----:B------:R-:W-:Y:S01]  /*0300*/  IADD3 R17, R13, UR4, RZ ;  /* 0x000000040d117c10 */ /* 0x000fe2000fffe0ff */
[----:B------:R-:W-:Y:S01]  /*0310*/  IMAD.MOV.U32 R50, RZ, RZ, 0x2 ;  /* 0x00000002ff327424 */ /* 0x000fe200078e00ff */
[----:B------:R-:W-:Y:S01]  /*0320*/  PLOP3.LUT P0, PT, PT, PT, UP0, 0x40, 0x0 ;  /* 0x000000000000781c */ /* 0x000fe20003f0e808 */
[----:B------:R-:W-:Y:S01]  /*0330*/  ULDC.64 UR14, c[0x0][0x118] ;  /* 0x00004600000e7ab9 */ /* 0x000fe20000000a00 */
[----:B------:R-:W-:Y:S02]  /*0340*/  PLOP3.LUT P1, PT, PT, PT, UP0, 0x40, 0x0 ;  /* 0x000000000000781c */ /* 0x000fe40003f2e808 */
[----:B------:R-:W-:Y:S02]  /*0350*/  IADD3 R19, R17, 0x1, RZ ;  /* 0x0000000111137810 */ /* 0x000fe40007ffe0ff */
[----:B------:R-:W-:Y:S02]  /*0360*/  PLOP3.LUT P2, PT, PT, PT, UP0, 0x40, 0x0 ;  /* 0x000000000000781c */ /* 0x000fe40003f4e808 */
[----:B------:R-:W-:-:S02]  /*0370*/  PLOP3.LUT P3, PT, PT, PT, UP0, 0x40, 0x0 ;  /* 0x000000000000781c */ /* 0x000fc40003f6e808 */
[C---:B------:R-:W-:Y:S02]  /*0380*/  IADD3 R20, R17.reuse, 0x2, RZ ;  /* 0x0000000211147810 */ /* 0x040fe40007ffe0ff */
[C---:B------:R-:W-:Y:S02]  /*0390*/  IADD3 R21, R17.reuse, 0x3, RZ ;  /* 0x0000000311157810 */ /* 0x040fe40007ffe0ff */
[----:B------:R-:W-:Y:S02]  /*03a0*/  ISETP.LT.AND P4, PT, R17, c[0x0][0x1b0], P0 ;  /* 0x00006c0011007a0c */ /* 0x000fe40000781270 */
[----:B------:R-:W-:Y:S02]  /*03b0*/  ISETP.LT.AND P6, PT, R19, c[0x0][0x1b0], P1 ;  /* 0x00006c0013007a0c */ /* 0x000fe40000fc1270 */
[----:B------:R-:W-:Y:S02]  /*03c0*/  IADD3 R35, R15, UR4, RZ ;  /* 0x000000040f237c10 */ /* 0x000fe4000fffe0ff */
[----:B------:R-:W-:-:S02]  /*03d0*/  ISETP.LT.AND P0, PT, R20, c[0x0][0x1b0], P2 ;  /* 0x00006c0014007a0c */ /* 0x000fc40001701270 */
[----:B------:R-:W-:Y:S01]  /*03e0*/  ISETP.LT.AND P1, PT, R21, c[0x0][0x1b0], P3 ;  /* 0x00006c0015007a0c */ /* 0x000fe20001f21270 */
[CC--:B------:R-:W-:Y:S01]  /*03f0*/  IMAD.WIDE R26, R35.reuse, R50.reuse, c[0x0][0x160] ;  /* 0x00005800231a7625 */ /* 0x0c0fe200078e0232 */
[C---:B------:R-:W-:Y:S02]  /*0400*/  IADD3 R25, R35.reuse, 0x1, RZ ;  /* 0x0000000123197810 */ /* 0x040fe40007ffe0ff */
[C---:B------:R-:W-:Y:S02]  /*0410*/  IADD3 R39, R35.reuse, 0x2, RZ ;  /* 0x0000000223277810 */ /* 0x040fe40007ffe0ff */
[----:B------:R-:W-:Y:S01]  /*0420*/  IADD3 R43, R35, 0x3, RZ ;  /* 0x00000003232b7810 */ /* 0x000fe20007ffe0ff */
[-C--:B------:R-:W-:Y:S01]  /*0430*/  IMAD.WIDE R28, R25, R50.reuse, c[0x0][0x160] ;  /* 0x00005800191c7625 */ /* 0x080fe200078e0232 */
[----:B------:R-:W-:Y:S02]  /*0440*/  PRMT R20, RZ, 0x7610, R20 ;  /* 0x00007610ff147816 */ /* 0x000fe40000000014 */
[----:B------:R-:W-:Y:S01]  /*0450*/  PRMT R21, RZ, 0x7610, R21 ;  /* 0x00007610ff157816 */ /* 0x000fe20000000015 */
[----:B------:R-:W-:Y:S01]  /*0460*/  IMAD.WIDE R30, R39, R50, c[0x0][0x160] ;  /* 0x00005800271e7625 */ /* 0x000fe200078e0232 */
[----:B------:R-:W-:-:S02]  /*0470*/  PRMT R22, RZ, 0x7610, R22 ;  /* 0x00007610ff167816 */ /* 0x000fc40000000016 */
[----:B------:R-:W-:Y:S01]  /*0480*/  PRMT R23, RZ, 0x7610, R23 ;  /* 0x00007610ff177816 */ /* 0x000fe20000000017 */
[-C--:B------:R-:W-:Y:S01]  /*0490*/  IMAD.WIDE R32, R43, R50.reuse, c[0x0][0x160] ;  /* 0x000058002b207625 */ /* 0x080fe200078e0232 */
[----:B------:R-:W2:Y:S01]  /*04a0*/  @P4 LDG.E.EL.U16 R20, [R26.64] ;  /* 0x0000000e1a144981 */ /* 0x000ea2000c2e1500 */
[----:B------:R-:W-:Y:S02]  /*04b0*/  PRMT R44, RZ, 0x7610, R44 ;  /* 0x00007610ff2c7816 */ /* 0x000fe4000000002c */
[----:B------:R-:W-:Y:S01]  /*04c0*/  PRMT R40, RZ, 0x7610, R40 ;  /* 0x00007610ff287816 */ /* 0x000fe20000000028 */
[----:B------:R-:W3:Y:S01]  /*04d0*/  @P6 LDG.E.EL.U16 R21, [R28.64] ;  /* 0x0000000e1c156981 */ /* 0x000ee2000c2e1500 */
[----:B------:R-:W-:Y:S02]  /*04e0*/  PRMT R47, RZ, 0x7610, R47 ;  /* 0x00007610ff2f7816 */ /* 0x000fe4000000002f */
[----:B------:R-:W-:Y:S01]  /*04f0*/  PRMT R41, RZ, 0x7610, R41 ;  /* 0x00007610ff297816 */ /* 0x000fe20000000029 */
[----:B------:R-:W4:Y:S01]  /*0500*/  @P0 LDG.E.EL.U16 R22, [R30.64] ;  /* 0x0000000e1e160981 */ /* 0x000f22000c2e1500 */
[----:B------:R-:W-:Y:S01]  /*0510*/  IABS R36, c[0x0][0x1a8] ;  /* 0x00006a0000247a13 */ /* 0x000fe20000000000 */
[----:B------:R-:W-:Y:S01]  /*0520*/  UMOV UR6, URZ ;  /* 0x0000003f00067c82 */ /* 0x000fe20008000000 */
[----:B------:R-:W-:Y:S01]  /*0530*/  P2R R19, PR, RZ, 0x10 ;  /* 0x00000010ff137803 */ /* 0x000fe20000000000 */
[----:B------:R-:W5:Y:S01]  /*0540*/  @P1 LDG.E.EL.U16 R23, [R32.64] ;  /* 0x0000000e20171981 */ /* 0x000f62000c2e1500 */
[----:B------:R-:W-:Y:S01]  /*0550*/  IMAD.WIDE R34, R35, R50, c[0x0][0x170] ;  /* 0x00005c0023227625 */ /* 0x000fe200078e0232 */
[----:B------:R-:W-:-:S02]  /*0560*/  LOP3.LUT R52, RZ, c[0x0][0x1a8], RZ, 0x33, !PT ;  /* 0x00006a00ff347a12 */ /* 0x000fc400078e33ff */
[----:B------:R-:W-:Y:S06]  /*0570*/  BAR.SYNC 0x0 ;  /* 0x0000000000007b1d */ /* 0x000fec0000000000 */
[----:B------:R-:W0:Y:S01]  /*0580*/  R2UR UR11, R36 ;  /* 0x00000000240b73c2 */ /* 0x000e2200000e0000 */
[----:B------:R-:W-:Y:S01]  /*0590*/  PLOP3.LUT P5, PT, PT, PT, UP0, 0x40, 0x0 ;  /* 0x000000000000781c */ /* 0x000fe20003fae808 */
[----:B------:R-:W-:Y:S01]  /*05a0*/  IMAD.U32 R55, RZ, RZ, UR8 ;  /* 0x00000008ff377e24 */ /* 0x000fe2000f8e00ff */
[----:B------:R-:W-:Y:S02]  /*05b0*/  P2R R17, PR, RZ, 0x40 ;  /* 0x00000040ff117803 */ /* 0x000fe40000000000 */
[----:B--2---:R-:W-:-:S02]  /*05c0*/  SEL R45, R20, RZ, P4 ;  /* 0x000000ff142d7207 */ /* 0x004fc40002000000 */
[----:B---3--:R-:W-:Y:S02]  /*05d0*/  SEL R49, R21, RZ, P6 ;  /* 0x000000ff15317207 */ /* 0x008fe40003000000 */
[----:B----4-:R-:W-:Y:S02]  /*05e0*/  SEL R51, R22, RZ, P0 ;  /* 0x000000ff16337207 */ /* 0x010fe40000000000 */
[----:B-----5:R-:W-:Y:S01]  /*05f0*/  SEL R37, R23, RZ, P1 ;  /* 0x000000ff17257207 */ /* 0x020fe20000800000 */
[----:B------:R-:W-:Y:S01]  /*0600*/  STS.U16 [R2.X16], R45 ;  /* 0x0000002d02007388 */ /* 0x000fe2000000c400 */
[----:B------:R-:W-:-:S03]  /*0610*/  IMAD.WIDE R20, R25, R50, c[0x0][0x170] ;  /* 0x00005c0019147625 */ /* 0x000fc600078e0232 */
[----:B------:R-:W-:Y:S04]  /*0620*/  STS.U16 [R2.X16+0x4], R49 ;  /* 0x0000043102007388 */ /* 0x000fe8000000c400 */
[----:B------:R-:W-:Y:S04]  /*0630*/  STS.U16 [R2.X16+0x8], R51 ;  /* 0x0000083302007388 */ /* 0x000fe8000000c400 */
[----:B------:R-:W-:Y:S01]  /*0640*/  STS.U16 [R2.X16+0xc], R37 ;  /* 0x00000c2502007388 */ /* 0x000fe2000000c400 */
[----:B------:R-:W-:-:S03]  /*0650*/  IMAD.WIDE R24, R43, R50, c[0x0][0x170] ;  /* 0x00005c002b187625 */ /* 0x000fc600078e0232 */
[----:B------:R-:W-:Y:S06]  /*0660*/  BAR.SYNC 0x0 ;  /* 0x0000000000007b1d */ /* 0x000fec0000000000 */
[----:B------:R0:W2:Y:S01]  /*0670*/  @P4 LDG.E.EL.U16 R44, [R34.64] ;  /* 0x0000000e222c4981 */ /* 0x0000a2000c2e1500 */
[----:B------:R-:W-:-:S03]  /*0680*/  IMAD.WIDE R22, R39, R50, c[0x0][0x170] ;  /* 0x00005c0027167625 */ /* 0x000fc600078e0232 */
[----:B------:R1:W3:Y:S04]  /*0690*/  @P6 LDG.E.EL.U16 R40, [R20.64] ;  /* 0x0000000e14286981 */ /* 0x0002e8000c2e1500 */
[----:B------:R4:W5:Y:S04]  /*06a0*/  @P1 LDG.E.EL.U16 R47, [R24.64] ;  /* 0x0000000e182f1981 */ /* 0x000968000c2e1500 */
[----:B------:R1:W5:Y:S01]  /*06b0*/  @P0 LDG.E.EL.U16 R41, [R22.64] ;  /* 0x0000000e16290981 */ /* 0x000362000c2e1500 */
[----:B0-----:R-:W0:Y:S01]  /*06c0*/  I2F.RP R34, UR11 ;  /* 0x0000000b00227d06 */ /* 0x001e220008209400 */
[----:B------:R-:W-:-:S02]  /*06d0*/  IMAD.U32 R37, RZ, RZ, UR4 ;  /* 0x00000004ff257e24 */ /* 0x000fc4000f8e00ff */
[----:B------:R-:W-:Y:S01]  /*06e0*/  IMAD.U32 R49, RZ, RZ, UR8 ;  /* 0x00000008ff317e24 */ /* 0x000fe2000f8e00ff */
[----:B------:R-:W-:Y:S01]  /*06f0*/  MOV R51, UR8 ;  /* 0x0000000800337c02 */ /* 0x000fe20008000f00 */
[----:B------:R-:W-:Y:S03]  /*0700*/  LDS.U16 R43, [R2.X4] ;  /* 0x00000000022b7984 */ /* 0x000fe60000004400 */
[----:B0-----:R-:W0:Y:S02]  /*0710*/  MUFU.RCP R34, R34 ;  /* 0x0000002200227308 */ /* 0x001e240000001000 */
[----:B0-----:R-:W-:-:S06]  /*0720*/  IADD3 R35, R34, 0xffffffe, RZ ;  /* 0x0ffffffe22237810 */ /* 0x001fcc0007ffe0ff */
[----:B------:R-:W0:Y:S01]  /*0730*/  F2I.FTZ.U32.TRUNC.NTZ R35, R35 ;  /* 0x0000002300237305 */ /* 0x000e22000021f000 */
[----:B-1----:R-:W-:Y:S01]  /*0740*/  MOV R21, UR4 ;  /* 0x0000000400157c02 */ /* 0x002fe20008000f00 */
[----:B0-----:R-:W0:Y:S03]  /*0750*/  R2UR UR7, R35 ;  /* 0x00000000230773c2 */ /* 0x001e2600000e0000 */
[----:B------:R-:W-:-:S04]  /*0760*/  LOP3.LUT R21, R21, 0xff, R0, 0xf8, !PT ;  /* 0x000000ff15157812 */ /* 0x000fc800078ef800 */
[----:B----4-:R-:W-:-:S05]  /*0770*/  IABS R24, R21 ;  /* 0x0000001500187213 */ /* 0x010fca0000000000 */
[----:B------:R-:W-:-:S04]  /*0780*/  IMAD.HI.U32 R23, R24, UR5, RZ ;  /* 0x0000000518177c27 */ /* 0x000fc8000f8e00ff */
[----:B------:R-:W-:Y:S01]  /*0790*/  IMAD.MOV R25, RZ, RZ, -R23 ;  /* 0x000000ffff197224 */ /* 0x000fe200078e0a17 */
[----:B------:R-:W-:Y:S01]  /*07a0*/  LOP3.LUT R20, R37, 0x100, R2, 0xfe, !PT ;  /* 0x0000010025147812 */ /* 0x000fe200078efe02 */
[----:B0-----:R-:W-:Y:S02]  /*07b0*/  UIADD3 UR5, URZ, -UR7, URZ ;  /* 0x800000073f057290 */ /* 0x001fe4000fffe03f */
[----:B------:R-:W-:Y:S02]  /*07c0*/  IMAD R24, R25, UR11, R24 ;  /* 0x0000000b19187c24 */ /* 0x000fe4000f8e0218 */
[----:B------:R-:W-:-:S04]  /*07d0*/  UIMAD UR5, UR5, UR11, URZ ;  /* 0x0000000b050572a4 */ /* 0x000fc8000f8e023f */
[----:B------:R-:W-:Y:S01]  /*07e0*/  UIMAD.WIDE.U32 UR6, UR7, UR5, UR6 ;  /* 0x00000005070672a5 */ /* 0x000fe2000f8e0006 */
[----:B------:R-:W-:Y:S02]  /*07f0*/  IABS R34, R20 ;  /* 0x0000001400227213 */ /* 0x000fe40000000000 */
[----:B------:R-:W-:-:S04]  /*0800*/  ISETP.LT.U32.AND P4, PT, R24, UR9, PT ;  /* 0x0000000918007c0c */ /* 0x000fc8000bf81070 */
[----:B------:R-:W-:Y:S02]  /*0810*/  UMOV UR5, UR7 ;  /* 0x0000000700057c82 */ /* 0x000fe40008000000 */
[----:B------:R-:W-:-:S05]  /*0820*/  IMAD.HI.U32 R25, R34, UR5, RZ ;  /* 0x0000000522197c27 */ /* 0x000fca000f8e00ff */
[----:B------:R-:W-:Y:S02]  /*0830*/  IADD3 R35, -R25, RZ, RZ ;  /* 0x000000ff19237210 */ /* 0x000fe40007ffe1ff */
[----:B------:R-:W-:-:S03]  /*0840*/  @!P4 IADD3 R24, R24, -UR11, RZ ;  /* 0x8000000b1818cc10 */ /* 0x000fc6000fffe0ff */
[----:B------:R-:W-:Y:S01]  /*0850*/  IMAD R34, R35, UR11, R34 ;  /* 0x0000000b23227c24 */ /* 0x000fe2000f8e0222 */
[----:B------:R-:W-:Y:S01]  /*0860*/  ISETP.GE.U32.AND P3, PT, R24, UR9, PT ;  /* 0x0000000918007c0c */ /* 0x000fe2000bf66070 */
[----:B------:R-:W-:Y:S01]  /*0870*/  UMOV UR9, UR11 ;  /* 0x0000000b00097c82 */ /* 0x000fe20008000000 */
[----:B------:R-:W-:Y:S02]  /*0880*/  IADD3 R22, R2, UR4, RZ ;  /* 0x0000000402167c10 */ /* 0x000fe4000fffe0ff */
[----:B------:R-:W-:Y:S02]  /*0890*/  ISETP.LT.U32.AND P2, PT, R34, UR9, PT ;  /* 0x0000000922007c0c */ /* 0x000fe4000bf41070 */
[----:B------:R-:W-:-:S04]  /*08a0*/  IADD3 R38, R22, 0x200, RZ ;  /* 0x0000020016267810 */ /* 0x000fc80007ffe0ff */
[----:B------:R-:W-:Y:S02]  /*08b0*/  IABS R35, R38 ;  /* 0x0000002600237213 */ /* 0x000fe40000000000 */
[----:B------:R-:W-:-:S03]  /*08c0*/  @!P4 IADD3 R23, R23, 0x1, RZ ;  /* 0x000000011717c810 */ /* 0x000fc60007ffe0ff */
[----:B------:R-:W-:Y:S02]  /*08d0*/  IMAD.HI.U32 R24, R35, UR5, RZ ;  /* 0x0000000523187c27 */ /* 0x000fe4000f8e00ff */
[----:B------:R-:W-:-:S04]  /*08e0*/  @!P2 IADD3 R34, R34, -UR11, RZ ;  /* 0x8000000b2222ac10 */ /* 0x000fc8000fffe0ff */
[----:B------:R-:W-:Y:S01]  /*08f0*/  ISETP.GE.U32.AND P4, PT, R34, UR9, PT ;  /* 0x0000000922007c0c */ /* 0x000fe2000bf86070 */
[----:B------:R-:W-:Y:S01]  /*0900*/  IMAD.MOV R34, RZ, RZ, -R24 ;  /* 0x000000ffff227224 */ /* 0x000fe200078e0a18 */
[----:B------:R-:W-:Y:S02]  /*0910*/  IADD3 R22, R22, 0x300, RZ ;  /* 0x0000030016167810 */ /* 0x000fe40007ffe0ff */
[----:B------:R-:W-:Y:S01]  /*0920*/  LOP3.LUT R37, R21, c[0x0][0x1a8], RZ, 0x3c, !PT ;  /* 0x00006a0015257a12 */ /* 0x000fe200078e3cff */
[----:B------:R-:W-:Y:S01]  /*0930*/  IMAD R34, R34, UR11, R35 ;  /* 0x0000000b22227c24 */ /* 0x000fe2000f8e0223 */
[----:B------:R-:W-:Y:S02]  /*0940*/  IABS R36, R22 ;  /* 0x0000001600247213 */ /* 0x000fe40000000000 */
[----:B------:R-:W-:Y:S02]  /*0950*/  @!P2 IADD3 R25, R25, 0x1, RZ ;  /* 0x000000011919a810 */ /* 0x000fe40007ffe0ff */
[----:B------:R-:W-:-:S02]  /*0960*/  @P3 IADD3 R23, R23, 0x1, RZ ;  /* 0x0000000117173810 */ /* 0x000fc40007ffe0ff */
[----:B------:R-:W-:Y:S01]  /*0970*/  LOP3.LUT R39, R20, c[0x0][0x1a8], RZ, 0x3c, !PT ;  /* 0x00006a0014277a12 */ /* 0x000fe200078e3cff */
[----:B------:R-:W-:Y:S01]  /*0980*/  IMAD.HI.U32 R35, R36, UR5, RZ ;  /* 0x0000000524237c27 */ /* 0x000fe2000f8e00ff */
[----:B------:R-:W-:Y:S02]  /*0990*/  ISETP.GE.AND P3, PT, R37, RZ, PT ;  /* 0x000000ff2500720c */ /* 0x000fe40003f66270 */
[----:B------:R-:W-:Y:S02]  /*09a0*/  ISETP.LT.U32.AND P2, PT, R34, UR9, PT ;  /* 0x0000000922007c0c */ /* 0x000fe4000bf41070 */
[----:B------:R-:W-:Y:S02]  /*09b0*/  @P4 IADD3 R25, R25, 0x1, RZ ;  /* 0x0000000119194810 */ /* 0x000fe40007ffe0ff */
[----:B------:R-:W-:Y:S01]  /*09c0*/  ISETP.GE.AND P4, PT, R39, RZ, PT ;  /* 0x000000ff2700720c */ /* 0x000fe20003f86270 */
[----:B------:R-:W-:-:S04]  /*09d0*/  IMAD.MOV R37, RZ, RZ, -R35 ;  /* 0x000000ffff257224 */ /* 0x000fc800078e0a23 */
[----:B------:R-:W-:Y:S02]  /*09e0*/  IMAD R36, R37, UR11, R36 ;  /* 0x0000000b25247c24 */ /* 0x000fe4000f8e0224 */
[----:B------:R-:W-:Y:S02]  /*09f0*/  @!P3 IADD3 R23, -R23, RZ, RZ ;  /* 0x000000ff1717b210 */ /* 0x000fe40007ffe1ff */
[----:B------:R-:W-:Y:S02]  /*0a00*/  @!P2 IADD3 R34, R34, -UR11, RZ ;  /* 0x8000000b2222ac10 */ /* 0x000fe4000fffe0ff */
[----:B------:R-:W-:Y:S02]  /*0a10*/  ISETP.LT.U32.AND P3, PT, R36, UR9, PT ;  /* 0x0000000924007c0c */ /* 0x000fe4000bf61070 */
[----:B------:R-:W-:Y:S01]  /*0a20*/  @!P4 IMAD.MOV R25, RZ, RZ, -R25 ;  /* 0x000000ffff19c224 */ /* 0x000fe200078e0a19 */
[----:B------:R-:W-:Y:S02]  /*0a30*/  ISETP.GE.U32.AND P4, PT, R34, UR9, PT ;  /* 0x0000000922007c0c */ /* 0x000fe4000bf86070 */
[----:B------:R-:W-:-:S02]  /*0a40*/  @!P2 IADD3 R24, R24, 0x1, RZ ;  /* 0x000000011818a810 */ /* 0x000fc40007ffe0ff */
[----:B------:R-:W-:-:S06]  /*0a50*/  LOP3.LUT R34, R38, c[0x0][0x1a8], RZ, 0x3c, !PT ;  /* 0x00006a0026227a12 */ /* 0x000fcc00078e3cff */
[----:B------:R-:W-:-:S03]  /*0a60*/  @!P3 IADD3 R36, R36, -UR11, RZ ;  /* 0x8000000b2424bc10 */ /* 0x000fc6000fffe0ff */
[----:B------:R-:W-:Y:S02]  /*0a70*/  @P4 IADD3 R24, R24, 0x1, RZ ;  /* 0x0000000118184810 */ /* 0x000fe40007ffe0ff */
[----:B------:R-:W-:Y:S02]  /*0a80*/  ISETP.GE.U32.AND P2, PT, R36, UR9, PT ;  /* 0x0000000924007c0c */ /* 0x000fe4000bf46070 */
[----:B------:R-:W-:Y:S02]  /*0a90*/  ISETP.GE.AND P4, PT, R34, RZ, PT ;  /* 0x000000ff2200720c */ /* 0x000fe40003f86270 */
[----:B------:R-:W-:Y:S02]  /*0aa0*/  LOP3.LUT R34, R22, c[0x0][0x1a8], RZ, 0x3c, !PT ;  /* 0x00006a0016227a12 */ /* 0x000fe400078e3cff */
[----:B------:R-:W-:Y:S02]  /*0ab0*/  @!P3 IADD3 R35, R35, 0x1, RZ ;  /* 0x000000012323b810 */ /* 0x000fe40007ffe0ff */
[----:B------:R-:W-:-:S05]  /*0ac0*/  ISETP.GE.AND P3, PT, R34, RZ, PT ;  /* 0x000000ff2200720c */ /* 0x000fca0003f66270 */
[----:B------:R-:W-:Y:S02]  /*0ad0*/  @P2 IADD3 R35, R35, 0x1, RZ ;  /* 0x0000000123232810 */ /* 0x000fe40007ffe0ff */
[----:B------:R-:W-:Y:S01]  /*0ae0*/  @!P4 IMAD.MOV R24, RZ, RZ, -R24 ;  /* 0x000000ffff18c224 */ /* 0x000fe200078e0a18 */
[----:B------:R-:W-:-:S05]  /*0af0*/  ISETP.NE.AND P4, PT, RZ, c[0x0][0x1a8], PT ;  /* 0x00006a00ff007a0c */ /* 0x000fca0003f85270 */
[----:B------:R-:W-:Y:S01]  /*0b00*/  @!P3 IMAD.MOV R35, RZ, RZ, -R35 ;  /* 0x000000ffff23b224 */ /* 0x000fe200078e0a23 */
[----:B------:R-:W-:Y:S02]  /*0b10*/  PLOP3.LUT P3, PT, PT, PT, UP0, 0x40, 0x0 ;  /* 0x000000000000781c */ /* 0x000fe40003f6e808 */
[----:B------:R-:W-:Y:S02]  /*0b20*/  SEL R56, R52, R25, !P4 ;  /* 0x0000001934387207 */ /* 0x000fe40006000000 */
[----:B------:R-:W-:Y:S02]  /*0b30*/  ISETP.LT.AND P3, PT, R20, c[0x0][0x1b0], P3 ;  /* 0x00006c0014007a0c */ /* 0x000fe40001f61270 */
[C---:B------:R-:W-:Y:S02]  /*0b40*/  SEL R53, R52.reuse, R23, !P4 ;  /* 0x0000001734357207 */ /* 0x040fe40006000000 */
[----:B------:R-:W-:Y:S02]  /*0b50*/  SEL R54, R52, R24, !P4 ;  /* 0x0000001834367207 */ /* 0x000fe40006000000 */
[----:B------:R-:W-:-:S02]  /*0b60*/  PLOP3.LUT P2, PT, PT, PT, UP0, 0x40, 0x0 ;  /* 0x000000000000781c */ /* 0x000fc40003f4e808 */
[----:B------:R-:W-:Y:S01]  /*0b70*/  SEL R52, R52, R35, !P4 ;  /* 0x0000002334347207 */ /* 0x000fe20006000000 */
[----:B------:R-:W-:Y:S01]  /*0b80*/  IMAD R49, R49, 0x14, R56 ;  /* 0x0000001431317824 */ /* 0x000fe200078e0238 */
[----:B------:R-:W-:Y:S02]  /*0b90*/  PLOP3.LUT P4, PT, PT, PT, UP0, 0x40, 0x0 ;  /* 0x000000000000781c */ /* 0x000fe40003f8e808 */
[----:B------:R-:W-:Y:S02]  /*0ba0*/  ISETP.LT.AND P2, PT, R21, c[0x0][0x1b0], P2 ;  /* 0x00006c0015007a0c */ /* 0x000fe40001741270 */
[----:B------:R-:W-:Y:S01]  /*0bb0*/  ISETP.LT.AND P4, PT, R38, c[0x0][0x1b0], P4 ;  /* 0x00006c0026007a0c */ /* 0x000fe20002781270 */
[----:B------:R-:W-:Y:S01]  /*0bc0*/  IMAD.WIDE R38, R49, R50, c[0x0][0x168] ;  /* 0x00005a0031267625 */ /* 0x000fe200078e0232 */
[----:B------:R-:W-:Y:S02]  /*0bd0*/  PRMT R21, RZ, 0x7610, R21 ;  /* 0x00007610ff157816 */ /* 0x000fe40000000015 */
[----:B------:R-:W-:Y:S01]  /*0be0*/  MOV R34, UR8 ;  /* 0x0000000800227c02 */ /* 0x000fe20008000f00 */
[----:B------:R-:W-:-:S03]  /*0bf0*/  IMAD R51, R51, 0x14, R54 ;  /* 0x0000001433337824 */ /* 0x000fc600078e0236 */
[----:B------:R0:W4:Y:S01]  /*0c00*/  @P3 LDG.E.EL.U16 R21, [R38.64] ;  /* 0x0000000e26153981 */ /* 0x000122000c2e1500 */
[----:B------:R-:W-:Y:S01]  /*0c10*/  ISETP.LT.AND P5, PT, R22, c[0x0][0x1b0], P5 ;  /* 0x00006c0016007a0c */ /* 0x000fe20002fa1270 */
[----:B------:R-:W-:Y:S01]  /*0c20*/  IMAD.WIDE R36, R51, R50, c[0x0][0x168] ;  /* 0x00005a0033247625 */ /* 0x000fe200078e0232 */
[----:B------:R-:W-:-:S03]  /*0c30*/  PRMT R22, RZ, 0x7610, R22 ;  /* 0x00007610ff167816 */ /* 0x000fc60000000016 */
[----:B------:R-:W-:Y:S01]  /*0c40*/  IMAD R57, R34, 0x14, R53 ;  /* 0x0000001422397824 */ /* 0x000fe200078e0235 */
[----:B------:R-:W-:Y:S01]  /*0c50*/  P2R R45, PR, RZ, 0x40 ;  /* 0x00000040ff2d7803 */ /* 0x000fe20000000000 */
[----:B------:R-:W-:Y:S01]  /*0c60*/  IMAD R55, R55, 0x14, R52 ;  /* 0x0000001437377824 */ /* 0x000fe200078e0234 */
[----:B------:R-:W-:Y:S01]  /*0c70*/  ISETP.NE.AND P6, PT, R19, RZ, PT ;  /* 0x000000ff1300720c */ /* 0x000fe20003fc5270 */
[-C--:B------:R-:W-:Y:S01]  /*0c80*/  IMAD.WIDE R24, R57, R50.reuse, c[0x0][0x168] ;  /* 0x00005a0039187625 */ /* 0x080fe200078e0232 */
[----:B------:R-:W-:Y:S01]  /*0c90*/  PRMT R20, RZ, 0x7610, R20 ;  /* 0x00007610ff147816 */ /* 0x000fe20000000014 */
[----:B------:R5:W4:Y:S01]  /*0ca0*/  @P4 LDG.E.EL.U16 R22, [R36.64] ;  /* 0x0000000e24164981 */ /* 0x000b22000c2e1500 */
[----:B------:R-:W-:Y:S01]  /*0cb0*/  PRMT R23, RZ, 0x7610, R23 ;  /* 0x00007610ff177816 */ /* 0x000fe20000000017 */
[----:B------:R-:W-:Y:S01]  /*0cc0*/  IMAD.WIDE R34, R55, R50, c[0x0][0x168] ;  /* 0x00005a0037227625 */ /* 0x000fe200078e0232 */
[C---:B------:R-:W-:Y:S02]  /*0cd0*/  LOP3.LUT R42, R2.reuse, 0x300, RZ, 0xfc, !PT ;  /* 0x00000300022a7812 */ /* 0x040fe400078efcff */
[----:B------:R1:W4:Y:S04]  /*0ce0*/  @P2 LDG.E.EL.U16 R20, [R24.64] ;  /* 0x0000000e18142981 */ /* 0x000328000c2e1500 */
[----:B------:R3:W4:Y:S04]  /*0cf0*/  @P5 LDG.E.EL.U16 R23, [R34.64] ;  /* 0x0000000e22175981 */ /* 0x000728000c2e1500 */
[----:B------:R-:W-:Y:S01]  /*0d00*/  LDS.U16 R46, [R42.X4] ;  /* 0x000000002a2e7984 */ /* 0x000fe20000004400 */
[----:B-1----:R-:W-:-:S02]  /*0d10*/  LOP3.LUT R24, R2, 0x100, RZ, 0xfc, !PT ;  /* 0x0000010002187812 */ /* 0x002fc400078efcff */
[----:B------:R-:W-:Y:S01]  /*0d20*/  LOP3.LUT R25, R2, 0x200, RZ, 0xfc, !PT ;  /* 0x0000020002197812 */ /* 0x000fe200078efcff */
[----:B0-----:R-:W-:Y:S01]  /*0d30*/  IMAD.WIDE R38, R57, R50, c[0x0][0x180] ;  /* 0x0000600039267625 */ /* 0x001fe200078e0232 */
[----:B------:R-:W-:Y:S02]  /*0d40*/  PRMT R48, RZ, 0x7610, R48 ;  /* 0x00007610ff307816 */ /* 0x000fe40000000030 */
[----:B------:R-:W-:Y:S02]  /*0d50*/  IADD3 R57, R53, UR12, RZ ;  /* 0x0000000c35397c10 */ /* 0x000fe4000fffe0ff */
[----:B------:R-:W-:Y:S02]  /*0d60*/  PRMT R53, RZ, 0x7610, R53 ;  /* 0x00007610ff357816 */ /* 0x000fe40000000035 */
[----:B--2---:R-:W-:Y:S02]  /*0d70*/  SEL R59, R44, RZ, P6 ;  /* 0x000000ff2c3b7207 */ /* 0x004fe40003000000 */
[----:B------:R-:W-:Y:S01]  /*0d80*/  ISETP.NE.AND P6, PT, R45, RZ, PT ;  /* 0x000000ff2d00720c */ /* 0x000fe20003fc5270 */
[----:B------:R-:W0:Y:S03]  /*0d90*/  LDS.U16 R44, [R24.X4] ;  /* 0x00000000182c7984 */ /* 0x000e260000004400 */
[----:B---3--:R-:W-:Y:S01]  /*0da0*/  SEL R35, R40, RZ, P6 ;  /* 0x000000ff28237207 */ /* 0x008fe20003000000 */
[----:B------:R-:W1:Y:S01]  /*0db0*/  LDS.U16 R45, [R25.X4] ;  /* 0x00000000192d7984 */ /* 0x000e620000004400 */
[----:B-----5:R-:W-:-:S03]  /*0dc0*/  SEL R37, R47, RZ, P1 ;  /* 0x000000ff2f257207 */ /* 0x020fc60000800000 */
[----:B------:R-:W-:Y:S06]  /*0dd0*/  BAR.SYNC 0x0 ;  /* 0x0000000000007b1d */ /* 0x000fec0000000000 */
[----:B------:R-:W-:Y:S01]  /*0de0*/  SEL R61, R41, RZ, P0 ;  /* 0x000000ff293d7207 */ /* 0x000fe20000000000 */
[----:B------:R2:W-:Y:S01]  /*0df0*/  STS.U16 [R2.X16+0x4], R35 ;  /* 0x0000042302007388 */ /* 0x0005e2000000c400 */
[----:B------:R-:W-:Y:S01]  /*0e00*/  IMAD.WIDE R40, R49, R50, c[0x0][0x180] ;  /* 0x0000600031287625 */ /* 0x000fe200078e0232 */
[----:B------:R-:W-:Y:S02]  /*0e10*/  PRMT R47, RZ, 0x7610, R47 ;  /* 0x00007610ff2f7816 */ /* 0x000fe4000000002f */
[----:B------:R3:W-:Y:S01]  /*0e20*/  STS.U16 [R2.X16+0xc], R37 ;  /* 0x00000c2502007388 */ /* 0x0007e2000000c400 */
[----:B------:R-:W-:-:S03]  /*0e30*/  PRMT R49, RZ, 0x7610, R49 ;  /* 0x00007610ff317816 */ /* 0x000fc60000000031 */
[----:B------:R5:W-:Y:S01]  /*0e40*/  STS.U16 [R2.X16], R59 ;  /* 0x0000003b02007388 */ /* 0x000be2000000c400 */
[----:B--2---:R-:W-:Y:S01]  /*0e50*/  IMAD.WIDE R34, R51, R50, c[0x0][0x180] ;  /* 0x0000600033227625 */ /* 0x004fe200078e0232 */
[----:B------:R-:W-:-:S03]  /*0e60*/  PRMT R51, RZ, 0x7610, R51 ;  /* 0x00007610ff337816 */ /* 0x000fc60000000033 */
[----:B---3--:R-:W-:Y:S01]  /*0e70*/  IMAD.WIDE R36, R55, R50, c[0x0][0x180] ;  /* 0x0000600037247625 */ /* 0x008fe200078e0232 */
[----:B------:R-:W-:Y:S01]  /*0e80*/  STS.U16 [R2.X16+0x8], R61 ;  /* 0x0000083d02007388 */ /* 0x000fe2000000c400 */
[----:B-----5:R-:W-:-:S03]  /*0e90*/  IADD3 R59, R56, UR12, RZ ;  /* 0x0000000c383b7c10 */ /* 0x020fc6000fffe0ff */
[----:B------:R-:W-:Y:S06]  /*0ea0*/  BAR.SYNC 0x0 ;  /* 0x0000000000007b1d */ /* 0x000fec0000000000 */
[----:B------:R2:W3:Y:S01]  /*0eb0*/  @P2 LDG.E.EL.U16 R47, [R38.64] ;  /* 0x0000000e262f2981 */ /* 0x0004e2000c2e1500 */
[----:B------:R-:W-:-:S03]  /*0ec0*/  PRMT R55, RZ, 0x7610, R55 ;  /* 0x00007610ff377816 */ /* 0x000fc60000000037 */
[----:B------:R5:W3:Y:S04]  /*0ed0*/  @P3 LDG.E.EL.U16 R48, [R40.64] ;  /* 0x0000000e28303981 */ /* 0x000ae8000c2e1500 */
[----:B------:R0:W3:Y:S01]  /*0ee0*/  @P4 LDG.E.EL.U16 R49, [R34.64] ;  /* 0x0000000e22314981 */ /* 0x0000e2000c2e1500 */
[----:B--2---:R-:W-:-:S03]  /*0ef0*/  IMAD.WIDE R38, R57, R50, c[0x0][0x178] ;  /* 0x00005e0039267625 */ /* 0x004fc600078e0232 */
[----:B------:R2:W3:Y:S01]  /*0f00*/  @P5 LDG.E.EL.U16 R51, [R36.64] ;  /* 0x0000000e24335981 */ /* 0x0004e2000c2e1500 */
[-C--:B-----5:R-:W-:Y:S01]  /*0f10*/  IMAD.WIDE R40, R57, R50.reuse, c[0x0][0x188] ;  /* 0x0000620039287625 */ /* 0x0a0fe200078e0232 */
[----:B------:R-:W-:Y:S02]  /*0f20*/  PRMT R56, RZ, 0x7610, R56 ;  /* 0x00007610ff387816 */ /* 0x000fe40000000038 */
[----:B------:R5:W3:Y:S01]  /*0f30*/  @P2 LDG.E.EL.U16 R53, [R38.64] ;  /* 0x0000000e26352981 */ /* 0x000ae2000c2e1500 */
[----:B0-----:R-:W-:-:S03]  /*0f40*/  IMAD.WIDE R34, R59, R50, c[0x0][0x178] ;  /* 0x00005e003b227625 */ /* 0x001fc600078e0232 */
[----:B------:R0:W3:Y:S01]  /*0f50*/  @P2 LDG.E.EL.U16 R55, [R40.64] ;  /* 0x0000000e28372981 */ /* 0x0000e2000c2e1500 */
[-C--:B--2---:R-:W-:Y:S01]  /*0f60*/  IMAD.WIDE R36, R59, R50.reuse, c[0x0][0x188] ;  /* 0x000062003b247625 */ /* 0x084fe200078e0232 */
[----:B------:R-:W-:Y:S02]  /*0f70*/  IADD3 R59, R54, UR12, RZ ;  /* 0x0000000c363b7c10 */ /* 0x000fe4000fffe0ff */
[----:B------:R2:W3:Y:S01]  /*0f80*/  @P3 LDG.E.EL.U16 R56, [R34.64] ;  /* 0x0000000e22383981 */ /* 0x0004e2000c2e1500 */
[----:B------:R-:W-:Y:S02]  /*0f90*/  PRMT R54, RZ, 0x7610, R54 ;  /* 0x00007610ff367816 */ /* 0x000fe40000000036 */
[CC--:B-----5:R-:W-:Y:S01]  /*0fa0*/  IMAD.WIDE R38, R59.reuse, R50.reuse, c[0x0][0x178] ;  /* 0x00005e003b267625 */ /* 0x0e0fe200078e0232 */
[----:B------:R-:W-:Y:S01]  /*0fb0*/  PRMT R58, RZ, 0x7610, R58 ;  /* 0x00007610ff3a7816 */ /* 0x000fe2000000003a */
[----:B------:R-:W5:Y:S02]  /*0fc0*/  LDS.U16 R24, [R24.X4] ;  /* 0x0000000018187984 */ /* 0x000f640000004400 */
[----:B0-----:R-:W-:Y:S01]  /*0fd0*/  IMAD.WIDE R40, R59, R50, c[0x0][0x188] ;  /* 0x000062003b287625 */ /* 0x001fe200078e0232 */
[----:B------:R-:W-:Y:S01]  /*0fe0*/  IADD3 R59, R52, UR12, RZ ;  /* 0x0000000c343b7c10 */ /* 0x000fe2000fffe0ff */
[----:B------:R0:W3:Y:S01]  /*0ff0*/  @P4 LDG.E.EL.U16 R54, [R38.64] ;  /* 0x0000000e26364981 */ /* 0x0000e2000c2e1500 */
[----:B------:R-:W-:-:S02]  /*1000*/  PRMT R57, RZ, 0x7610, R57 ;  /* 0x00007610ff397816 */ /* 0x000fc40000000039 */
[----:B------:R-:W-:Y:S01]  /*1010*/  PRMT R52, RZ, 0x7610, R52 ;  /* 0x00007610ff347816 */ /* 0x000fe20000000034 */
[CC--:B--2---:R-:W-:Y:S01]  /*1020*/  IMAD.WIDE R34, R59.reuse, R50.reuse, c[0x0][0x178] ;  /* 0x00005e003b227625 */ /* 0x0c4fe200078e0232 */
[----:B------:R2:W3:Y:S04]  /*1030*/  @P4 LDG.E.EL.U16 R58, [R40.64] ;  /* 0x0000000e283a4981 */ /* 0x0004e8000c2e1500 */
[----:B------:R0:W3:Y:S04]  /*1040*/  @P3 LDG.E.EL.U16 R57, [R36.64] ;  /* 0x0000000e24393981 */ /* 0x0000e8000c2e1500 */
[----:B------:R1:W3:Y:S04]  /*1050*/  @P5 LDG.E.EL.U16 R52, [R34.64] ;  /* 0x0000000e22345981 */ /* 0x0002e8000c2e1500 */
[----:B------:R-:W1:Y:S01]  /*1060*/  LDS.U16 R25, [R25.X4] ;  /* 0x0000000019197984 */ /* 0x000e620000004400 */
[----:B0-----:R-:W-:Y:S01]  /*1070*/  IMAD.WIDE R36, R59, R50, c[0x0][0x188] ;  /* 0x000062003b247625 */ /* 0x001fe200078e0232 */
[----:B------:R-:W-:-:S02]  /*1080*/  PRMT R50, RZ, 0x7610, R50 ;  /* 0x00007610ff327816 */ /* 0x000fc40000000032 */
[----:B------:R-:W0:Y:S04]  /*1090*/  LDS.U16 R42, [R42.X4] ;  /* 0x000000002a2a7984 */ /* 0x000e280000004400 */
[----:B------:R0:W3:Y:S01]  /*10a0*/  @P5 LDG.E.EL.U16 R50, [R36.64] ;  /* 0x0000000e24325981 */ /* 0x0000e2000c2e1500 */
[----:B------:R-:W-:Y:S02]  /*10b0*/  HADD2.F32 R38, -RZ, R44.H0_H0 ;  /* 0x2000002cff267230 */ /* 0x000fe40000004100 */
[----:B------:R-:W-:Y:S01]  /*10c0*/  HADD2.F32 R46, -RZ, R46.H0_H0 ;  /* 0x2000002eff2e7230 */ /* 0x000fe20000004100 */
[----:B------:R-:W-:Y:S02]  /*10d0*/  ISETP.NE.AND P6, PT, RZ, UR4, PT ;  /* 0x00000004ff007c0c */ /* 0x000fe4000bfc5270 */
[----:B--2---:R-:W-:-:S02]  /*10e0*/  MOV R41, RZ ;  /* 0x000000ff00297202 */ /* 0x004fc40000000f00 */
[----:B----4-:R-:W-:-:S05]  /*10f0*/  SEL R21, R21, RZ, P3 ;  /* 0x000000ff15157207 */ /* 0x010fca0001800000 */
[----:B------:R-:W-:-:S05]  /*1100*/  HADD2.F32 R21, -RZ, R21.H0_H0 ;  /* 0x20000015ff157230 */ /* 0x000fca0000004100 */
[----:B------:R-:W-:Y:S01]  /*1110*/  FADD R38, R38, R21 ;  /* 0x0000001526267221 */ /* 0x000fe20000000000 */
[----:B------:R-:W-:Y:S01]  /*1120*/  SEL R21, R22, RZ, P4 ;  /* 0x000000ff16157207 */ /* 0x000fe20002000000 */
[----:B-1----:R-:W-:-:S04]  /*1130*/  HADD2.F32 R22, -RZ, R45.H0_H0 ;  /* 0x2000002dff167230 */ /* 0x002fc80000004100 */
[----:B------:R-:W-:-:S05]  /*1140*/  HADD2.F32 R21, -RZ, R21.H0_H0 ;  /* 0x20000015ff157230 */ /* 0x000fca0000004100 */
[----:B------:R-:W-:Y:S01]  /*1150*/  FADD R35, R21, R22 ;  /* 0x0000001615237221 */ /* 0x000fe20000000000 */
[----:B------:R-:W-:Y:S02]  /*1160*/  SEL R22, R20, RZ, P2 ;  /* 0x000000ff14167207 */ /* 0x000fe40001000000 */
[----:B------:R-:W1:Y:S01]  /*1170*/  LDS.U16 R20, [R2.X4] ;  /* 0x0000000002147984 */ /* 0x000e620000004400 */
[----:B------:R-:W-:Y:S01]  /*1180*/  SEL R23, R23, RZ, P5 ;  /* 0x000000ff17177207 */ /* 0x000fe20002800000 */
[----:B------:R-:W-:Y:S02]  /*1190*/  HADD2.F32 R21, -RZ, R43.H0_H0 ;  /* 0x2000002bff157230 */ /* 0x000fe40000004100 */
[----:B------:R-:W-:Y:S02]  /*11a0*/  HADD2.F32 R34, -RZ, R22.H0_H0 ;  /* 0x20000016ff227230 */ /* 0x000fe40000004100 */
[----:B------:R-:W-:-:S03]  /*11b0*/  HADD2.F32 R23, -RZ, R23.H0_H0 ;  /* 0x20000017ff177230 */ /* 0x000fc60000004100 */
[----:B------:R-:W-:Y:S02]  /*11c0*/  FADD R21, R21, R34 ;  /* 0x0000002215157221 */ /* 0x000fe40000000000 */
[----:B0-----:R-:W-:Y:S01]  /*11d0*/  FADD R37, R23, R46 ;  /* 0x0000002e17257221 */ /* 0x001fe20000000000 */
[----:B-----5:R-:W-:Y:S02]  /*11e0*/  HADD2.F32 R23, -RZ, R24.H0_H0 ;  /* 0x20000018ff177230 */ /* 0x020fe40000004100 */
[----:B------:R-:W-:Y:S02]  /*11f0*/  HADD2.F32 R24, -RZ, R25.H0_H0 ;  /* 0x20000019ff187230 */ /* 0x000fe40000004100 */
[----:B------:R-:W-:Y:S01]  /*1200*/  HADD2.F32 R22, -RZ, R42.H0_H0 ;  /* 0x2000002aff167230 */ /* 0x000fe20000004100 */
[----:B------:R-:W-:Y:S02]  /*1210*/  FFMA R23, R23, 0.125, R38 ;  /* 0x3e00000017177823 */ /* 0x000fe40000000026 */
[----:B------:R-:W-:-:S02]  /*1220*/  FFMA R24, R24, 0.125, R35 ;  /* 0x3e00000018187823 */ /* 0x000fc40000000023 */
[----:B------:R-:W-:Y:S01]  /*1230*/  FFMA R22, R22, 0.125, R37 ;  /* 0x3e00000016167823 */ /* 0x000fe20000000025 */
[----:B------:R-:W-:Y:S01]  /*1240*/  MOV R43, RZ ;  /* 0x000000ff002b7202 */ /* 0x000fe20000000f00 */
[----:B-1----:R-:W-:Y:S01]  /*1250*/  HADD2.F32 R20, -RZ, R20.H0_H0 ;  /* 0x20000014ff147230 */ /* 0x002fe20000004100 */
[----:B---3--:R-:W-:Y:S02]  /*1260*/  SEL R47, R47, RZ, P2 ;  /* 0x000000ff2f2f7207 */ /* 0x008fe40001000000 */
[----:B------:R-:W-:Y:S02]  /*1270*/  SEL R34, R49, RZ, P4 ;  /* 0x000000ff31227207 */ /* 0x000fe40002000000 */
[----:B------:R-:W-:-:S03]  /*1280*/  SEL R51, R51, RZ, P5 ;  /* 0x000000ff33337207 */ /* 0x000fc60002800000 */
[----:B------:R-:W-:Y:S01]  /*1290*/  HADD2.F32 R34, -RZ, R34.H0_H0 ;  /* 0x20000022ff227230 */ /* 0x000fe20000004100 */
[----:B------:R-:W-:Y:S02]  /*12a0*/  SEL R48, R48, RZ, P3 ;  /* 0x000000ff30307207 */ /* 0x000fe40001800000 */
[----:B------:R-:W-:Y:S01]  /*12b0*/  SEL R53, R53, RZ, P2 ;  /* 0x000000ff35357207 */ /* 0x000fe20001000000 */
[----:B------:R-:W-:Y:S01]  /*12c0*/  HADD2.F32 R47, -RZ, R47.H0_H0 ;  /* 0x2000002fff2f7230 */ /* 0x000fe20000004100 */
[----:B------:R-:W-:-:S03]  /*12d0*/  SEL R55, R55, RZ, P2 ;  /* 0x000000ff37377207 */ /* 0x000fc60001000000 */
[----:B------:R-:W-:Y:S01]  /*12e0*/  HADD2.F32 R36, -RZ, R53.H0_H0 ;  /* 0x20000035ff247230 */ /* 0x000fe20000004100 */
[----:B------:R-:W-:Y:S02]  /*12f0*/  SEL R56, R56, RZ, P3 ;  /* 0x000000ff38387207 */ /* 0x000fe40001800000 */
[----:B------:R-:W-:-:S05]  /*1300*/  SEL R25, R54, RZ, P4 ;  /* 0x000000ff36197207 */ /* 0x000fca0002000000 */
[----:B------:R-:W-:Y:S01]  /*1310*/  HADD2.F32 R25, -RZ, R25.H0_H0 ;  /* 0x20000019ff197230 */ /* 0x000fe20000004100 */
[----:B------:R-:W-:Y:S02]  /*1320*/  SEL R37, R58, RZ, P4 ;  /* 0x000000ff3a257207 */ /* 0x000fe40002000000 */
[----:B------:R-:W-:Y:S02]  /*1330*/  SEL R52, R52, RZ, P5 ;  /* 0x000000ff34347207 */ /* 0x000fe40002800000 */
[----:B------:R-:W-:Y:S01]  /*1340*/  FADD R38, R25, R34 ;  /* 0x0000002219267221 */ /* 0x000fe20000000000 */
[----:B------:R-:W-:Y:S02]  /*1350*/  HADD2.F32 R34, -RZ, R51.H0_H0 ;  /* 0x20000033ff227230 */ /* 0x000fe40000004100 */
[----:B------:R-:W-:Y:S01]  /*1360*/  HADD2.F32 R25, -RZ, R52.H0_H0 ;  /* 0x20000034ff197230 */ /* 0x000fe20000004100 */
[----:B------:R-:W-:Y:S01]  /*1370*/  SEL R57, R57, RZ, P3 ;  /* 0x000000ff39397207 */ /* 0x000fe20001800000 */
[----:B------:R-:W-:-:S02]  /*1380*/  HADD2.F32 R48, -RZ, R48.H0_H0 ;  /* 0x20000030ff307230 */ /* 0x000fc40000004100 */
[----:B------:R-:W-:Y:S01]  /*1390*/  HADD2.F32 R35, -RZ, R56.H0_H0 ;  /* 0x20000038ff237230 */ /* 0x000fe20000004100 */
[----:B------:R-:W-:Y:S01]  /*13a0*/  FADD R39, R25, R34 ;  /* 0x0000002219277221 */ /* 0x000fe20000000000 */
[----:B------:R-:W-:Y:S01]  /*13b0*/  SEL R50, R50, RZ, P5 ;  /* 0x000000ff32327207 */ /* 0x000fe20002800000 */
[----:B------:R-:W-:Y:S01]  /*13c0*/  HADD2.F32 R25, -RZ, R55.H0_H0 ;  /* 0x20000037ff197230 */ /* 0x000fe20000004100 */
[----:B------:R-:W-:Y:S01]  /*13d0*/  FADD R36, R36, R47 ;  /* 0x0000002f24247221 */ /* 0x000fe20000000000 */
[----:B------:R-:W-:Y:S01]  /*13e0*/  HADD2.F32 R37, -RZ, R37.H0_H0 ;  /* 0x20000025ff257230 */ /* 0x000fe20000004100 */
[----:B------:R-:W-:Y:S01]  /*13f0*/  FADD R35, R35, R48 ;  /* 0x0000003023237221 */ /* 0x000fe20000000000 */
[----:B------:R-:W-:Y:S02]  /*1400*/  HADD2.F32 R34, -RZ, R57.H0_H0 ;  /* 0x20000039ff227230 */ /* 0x000fe40000004100 */
[----:B------:R-:W-:Y:S01]  /*1410*/  HADD2.F32 R50, -RZ, R50.H0_H0 ;  /* 0x20000032ff327230 */ /* 0x000fe20000004100 */
[----:B------:R-:W-:Y:S01]  /*1420*/  FFMA R36, R25, 0.125, R36 ;  /* 0x3e00000019247823 */ /* 0x000fe20000000024 */
[----:B------:R-:W-:Y:S01]  /*1430*/  FFMA R25, R37, 0.125, R38 ;  /* 0x3e00000025197823 */ /* 0x000fe20000000026 */
[----:B------:R-:W-:Y:S01]  /*1440*/  FFMA R34, R34, 0.125, R35 ;  /* 0x3e00000022227823 */ /* 0x000fe20000000023 */
[----:B------:R-:W-:Y:S01]  /*1450*/  FFMA R37, R20, 0.125, R21 ;  /* 0x3e00000014257823 */ /* 0x000fe20000000015 */
[----:B------:R-:W-:Y:S01]  /*1460*/  FFMA R39, R50, 0.125, R39 ;  /* 0x3e00000032277823 */ /* 0x000fe20000000027 */
[----:B------:R-:W-:Y:S01]  /*1470*/  FADD R21, R24, R25 ;  /* 0x0000001918157221 */ /* 0x000fe20000000000 */
[----:B------:R-:W-:Y:S01]  /*1480*/  FADD R20, R23, R34 ;  /* 0x0000002217147221 */ /* 0x000fe20000000000 */
[----:B------:R-:W-:Y:S01]  /*1490*/  FADD R37, R37, R36 ;  /* 0x0000002425257221 */ /* 0x000fe20000000000 */
[----:B------:R-:W-:Y:S01]  /*14a0*/  FADD R22, R22, R39 ;  /* 0x0000002716167221 */ /* 0x000fe20000000000 */
[----:B------:R-:W-:Y:S01]  /*14b0*/  IMAD.MOV.U32 R23, RZ, RZ, 0x3f800000 ;  /* 0x3f800000ff177424 */ /* 0x000fe200078e00ff */
[----:B------:R-:W-:Y:S01]  /*14c0*/  MOV R25, 0x3f800000 ;  /* 0x3f80000000197802 */ /* 0x000fe20000000f00 */
[----:B------:R-:W-:Y:S01]  /*14d0*/  IMAD.MOV.U32 R35, RZ, RZ, 0x3f800000 ;  /* 0x3f800000ff237424 */ /* 0x000fe200078e00ff */
[----:B------:R-:W-:Y:S01]  /*14e0*/  MOV R42, R20 ;  /* 0x00000014002a7202 */ /* 0x000fe20000000f00 */
[----:B------:R-:W-:Y:S01]  /*14f0*/  IMAD.MOV.U32 R39, RZ, RZ, 0x3f800000 ;  /* 0x3f800000ff277424 */ /* 0x000fe200078e00ff */
[----:B------:R-:W-:Y:S01]  /*1500*/  MOV R45, R22 ;  /* 0x00000016002d7202 */ /* 0x000fe20000000f00 */
[----:B------:R-:W-:Y:S01]  /*1510*/  IMAD.MOV.U32 R38, RZ, RZ, RZ ;  /* 0x000000ffff267224 */ /* 0x000fe200078e00ff */
[----:B------:R-:W-:Y:S01]  /*1520*/  F2FP.F16.F32.PACK_AB R34, R22, R21 ;  /* 0x000000151622723e */ /* 0x000fe200000000ff */
[----:B------:R-:W-:Y:S01]  /*1530*/  IMAD.MOV.U32 R36, RZ, RZ, RZ ;  /* 0x000000ffff247224 */ /* 0x000fe200078e00ff */
[----:B------:R-:W-:Y:S01]  /*1540*/  F2FP.F16.F32.PACK_AB R24, R20, R37 ;  /* 0x000000251418723e */ /* 0x000fe200000000ff */
[----:B------:R-:W-:-:S02]  /*1550*/  IMAD.MOV.U32 R44, RZ, RZ, R21 ;  /* 0x000000ffff2c7224 */ /* 0x000fc400078e0015 */
[----:B------:R-:W-:Y:S01]  /*1560*/  IMAD.MOV.U32 R40, RZ, RZ, R37 ;  /* 0x000000ffff287224 */ /* 0x000fe200078e0025 */
[----:B------:R-:W-:Y:S05]  /*1570*/  @!P6 BRA `(.L_x_2) ;  /* 0x000004a00000e947 */ /* 0x000fea0003800000 */
[----:B------:R-:W-:Y:S01]  /*1580*/  FADD R23, R10, 1 ;  /* 0x3f8000000a177421 */ /* 0x000fe20000000000 */
[----:B------:R-:W-:Y:S06]  /*1590*/  BAR.SYNC 0x0 ;  /* 0x0000000000007b1d */ /* 0x000fec0000000000 */
[----:B------:R-:W-:Y:S01]  /*15a0*/  STS [R2.X8], R23 ;  /* 0x0000001702007388 */ /* 0x000fe20000008800 */
[----:B------:R-:W-:Y:S01]  /*15b0*/  FADD R25, R12, 1 ;  /* 0x3f8000000c197421 */ /* 0x000fe20000000000 */
[----:B------:R-:W-:Y:S01]  /*15c0*/  P2R R42, PR, RZ, 0x4 ;  /* 0x00000004ff2a7803 */ /* 0x000fe20000000000 */
[----:B------:R-:W-:Y:S01]  /*15d0*/  FADD R43, R37, -R18 ;  /* 0x80000012252b7221 */ /* 0x000fe20000000000 */
[----:B------:R-:W-:Y:S06]  /*15e0*/  BAR.SYNC 0x0 ;  /* 0x0000000000007b1d */ /* 0x000fec0000000000 */
[----:B------:R-:W0:Y:S01]  /*15f0*/  LDS R46, [R2.X8] ;  /* 0x00000000022e7984 */ /* 0x000e220000008800 */
[----:B------:R-:W-:Y:S01]  /*1600*/  FMUL R36, R43, 0.25 ;  /* 0x3e8000002b247820 */ /* 0x000fe20000400000 */
[----:B------:R-:W-:Y:S01]  /*1610*/  FADD R38, R20, -R11 ;  /* 0x8000000b14267221 */ /* 0x000fe20000000000 */
[----:B------:R-:W-:Y:S01]  /*1620*/  FADD R39, R16, 1 ;  /* 0x3f80000010277421 */ /* 0x000fe20000000000 */
[----:B------:R-:W-:Y:S06]  /*1630*/  BAR.SYNC 0x0 ;  /* 0x0000000000007b1d */ /* 0x000fec0000000000 */
[----:B------:R-:W-:Y:S01]  /*1640*/  STS [R2.X8], R25 ;  /* 0x0000001902007388 */ /* 0x000fe20000008800 */
[----:B------:R-:W-:Y:S01]  /*1650*/  FMUL R35, R38, 0.25 ;  /* 0x3e80000026237820 */ /* 0x000fe20000400000 */
[----:B------:R-:W-:Y:S01]  /*1660*/  P2R R49, PR, RZ, 0x2 ;  /* 0x00000002ff317803 */ /* 0x000fe20000000000 */
[----:B------:R-:W-:Y:S01]  /*1670*/  FADD R41, R21, -R4 ;  /* 0x8000000415297221 */ /* 0x000fe20000000000 */
[----:B------:R-:W-:Y:S06]  /*1680*/  BAR.SYNC 0x0 ;  /* 0x0000000000007b1d */ /* 0x000fec0000000000 */
[----:B------:R-:W1:Y:S01]  /*1690*/  LDS R47, [R2.X8] ;  /* 0x00000000022f7984 */ /* 0x000e620000008800 */
[----:B------:R-:W-:-:S03]  /*16a0*/  P2R R52, PR, RZ, 0x1 ;  /* 0x00000001ff347803 */ /* 0x000fc60000000000 */
[----:B------:R-:W-:Y:S06]  /*16b0*/  BAR.SYNC 0x0 ;  /* 0x0000000000007b1d */ /* 0x000fec0000000000 */
[C---:B0-----:R-:W-:Y:S02]  /*16c0*/  FSETP.GT.AND P2, PT, |R46|.reuse, 8.50705917302346158658e+37, PT ;  /* 0x7e8000002e00780b */ /* 0x041fe40003f44200 */
[----:B------:R-:W-:Y:S02]  /*16d0*/  FSETP.GEU.AND P6, PT, |R46|, 1.175494350822287508e-38, PT ;  /* 0x008000002e00780b */ /* 0x000fe40003fce200 */
[----:B------:R-:W-:Y:S01]  /*16e0*/  FSEL R40, R36, R43, P2 ;  /* 0x0000002b24287208 */ /* 0x000fe20001000000 */
[----:B------:R-:W-:-:S08]  /*16f0*/  FMUL R36, R41, 0.25 ;  /* 0x3e80000029247820 */ /* 0x000fd00000400000 */
[----:B------:R-:W-:Y:S02]  /*1700*/  @P2 FMUL R46, R46, 0.25 ;  /* 0x3e8000002e2e2820 */ /* 0x000fe40000400000 */
[----:B------:R-:W-:Y:S02]  /*1710*/  @!P6 FMUL R40, R40, 16777216 ;  /* 0x4b8000002828e820 */ /* 0x000fe40000400000 */
[----:B------:R-:W-:Y:S01]  /*1720*/  @!P6 FMUL R46, R46, 16777216 ;  /* 0x4b8000002e2ee820 */ /* 0x000fe20000400000 */
[C---:B-1----:R-:W-:Y:S02]  /*1730*/  FSETP.GT.AND P6, PT, |R47|.reuse, 8.50705917302346158658e+37, PT ;  /* 0x7e8000002f00780b */ /* 0x042fe40003fc4200 */
[----:B------:R-:W-:Y:S02]  /*1740*/  FSETP.GEU.AND P1, PT, |R47|, 1.175494350822287508e-38, PT ;  /* 0x008000002f00780b */ /* 0x000fe40003f2e200 */
[----:B------:R-:W-:Y:S01]  /*1750*/  FSEL R44, R35, R38, P6 ;  /* 0x00000026232c7208 */ /* 0x000fe20003000000 */
[----:B------:R-:W-:-:S05]  /*1760*/  FADD R35, R14, 1 ;  /* 0x3f8000000e237421 */ /* 0x000fca0000000000 */
[----:B------:R-:W-:Y:S03]  /*1770*/  STS [R2.X8], R35 ;  /* 0x0000002302007388 */ /* 0x000fe60000008800 */
[----:B------:R-:W-:Y:S01]  /*1780*/  @P6 FMUL R47, R47, 0.25 ;  /* 0x3e8000002f2f6820 */ /* 0x000fe20000400000 */
[----:B------:R-:W-:Y:S06]  /*1790*/  BAR.SYNC 0x0 ;  /* 0x0000000000007b1d */ /* 0x000fec0000000000 */
[----:B------:R-:W0:Y:S01]  /*17a0*/  LDS R48, [R2.X8] ;  /* 0x0000000002307984 */ /* 0x000e220000008800 */
[----:B------:R-:W-:Y:S01]  /*17b0*/  @!P1 FMUL R47, R47, 16777216 ;  /* 0x4b8000002f2f9820 */ /* 0x000fe20000400000 */
[----:B------:R-:W-:-:S02]  /*17c0*/  @!P1 FMUL R44, R44, 16777216 ;  /* 0x4b8000002c2c9820 */ /* 0x000fc40000400000 */
[----:B------:R-:W-:Y:S06]  /*17d0*/  BAR.SYNC 0x0 ;  /* 0x0000000000007b1d */ /* 0x000fec0000000000 */
[----:B------:R-:W-:Y:S04]  /*17e0*/  STS [R2.X8], R39 ;  /* 0x0000002702007388 */ /* 0x000fe80000008800 */
[----:B------:R-:W-:Y:S06]  /*17f0*/  BAR.SYNC 0x0 ;  /* 0x0000000000007b1d */ /* 0x000fec0000000000 */
[----:B------:R-:W1:Y:S01]  /*1800*/  LDS R51, [R2.X8] ;  /* 0x0000000002337984 */ /* 0x000e620000008800 */
[----:B------:R-:W-:-:S02]  /*1810*/  ISETP.NE.AND P1, PT, R49, RZ, PT ;  /* 0x000000ff3100720c */ /* 0x000fc40003f25270 */
[C---:B0-----:R-:W-:Y:S02]  /*1820*/  FSETP.GT.AND P6, PT, |R48|.reuse, 8.50705917302346158658e+37, PT ;  /* 0x7e8000003000780b */ /* 0x041fe40003fc4200 */
[----:B------:R-:W-:Y:S02]  /*1830*/  FSETP.GEU.AND P0, PT, |R48|, 1.175494350822287508e-38, PT ;  /* 0x008000003000780b */ /* 0x000fe40003f0e200 */
[----:B------:R-:W-:Y:S01]  /*1840*/  FSEL R50, R36, R41, P6 ;  /* 0x0000002924327208 */ /* 0x000fe20003000000 */
[----:B------:R-:W-:-:S04]  /*1850*/  FADD R36, R22, -R5 ;  /* 0x8000000516247221 */ /* 0x000fc80000000000 */
[----:B------:R-:W-:-:S04]  /*1860*/  FMUL R45, R36, 0.25 ;  /* 0x3e800000242d7820 */ /* 0x000fc80000400000 */
[----:B------:R-:W-:Y:S02]  /*1870*/  @P6 FMUL R48, R48, 0.25 ;  /* 0x3e80000030306820 */ /* 0x000fe40000400000 */
[----:B------:R-:W-:Y:S02]  /*1880*/  @!P0 FMUL R50, R50, 16777216 ;  /* 0x4b80000032328820 */ /* 0x000fe40000400000 */
[----:B------:R-:W-:Y:S01]  /*1890*/  @!P0 FMUL R48, R48, 16777216 ;  /* 0x4b80000030308820 */ /* 0x000fe20000400000 */
[----:B------:R-:W-:Y:S02]  /*18a0*/  ISETP.NE.AND P0, PT, R52, RZ, PT ;  /* 0x000000ff3400720c */ /* 0x000fe40003f05270 */
[C---:B-1----:R-:W-:Y:S01]  /*18b0*/  FSETP.GT.AND P2, PT, |R51|.reuse, 8.50705917302346158658e+37, PT ;  /* 0x7e8000003300780b */ /* 0x042fe20003f44200 */
[----:B------:R-:W-:Y:S01]  /*18c0*/  MUFU.RCP R49, R48 ;  /* 0x0000003000317308 */ /* 0x000fe20000001000 */
[----:B------:R-:W-:Y:S02]  /*18d0*/  FSETP.GEU.AND P6, PT, |R51|, 1.175494350822287508e-38, PT ;  /* 0x008000003300780b */ /* 0x000fe40003fce200 */
[----:B------:R-:W-:-:S05]  /*18e0*/  FSEL R53, R45, R36, P2 ;  /* 0x000000242d357208 */ /* 0x000fca0001000000 */
[----:B------:R-:W0:Y:S04]  /*18f0*/  MUFU.RCP R45, R46 ;  /* 0x0000002e002d7308 */ /* 0x000e280000001000 */
[----:B------:R-:W-:Y:S01]  /*1900*/  @P2 FMUL R51, R51, 0.25 ;  /* 0x3e80000033332820 */ /* 0x000fe20000400000 */
[----:B------:R-:W-:Y:S01]  /*1910*/  ISETP.NE.AND P2, PT, R42, RZ, PT ;  /* 0x000000ff2a00720c */ /* 0x000fe20003f45270 */
[----:B------:R-:W-:Y:S02]  /*1920*/  @!P6 FMUL R53, R53, 16777216 ;  /* 0x4b8000003535e820 */ /* 0x000fe40000400000 */
[----:B------:R-:W-:Y:S01]  /*1930*/  @!P6 FMUL R51, R51, 16777216 ;  /* 0x4b8000003333e820 */ /* 0x000fe20000400000 */
[----:B------:R-:W1:Y:S01]  /*1940*/  MUFU.RCP R42, R47 ;  /* 0x0000002f002a7308 */ /* 0x000e620000001000 */
[----:B0-----:R-:W-:-:S07]  /*1950*/  FFMA R40, R45, R40, R18 ;  /* 0x000000282d287223 */ /* 0x001fce0000000012 */
[----:B------:R-:W0:Y:S01]  /*1960*/  MUFU.RCP R52, R51 ;  /* 0x0000003300347308 */ /* 0x000e220000001000 */
[----:B------:R-:W-:-:S04]  /*1970*/  FADD R37, R37, -R40 ;  /* 0x8000002825257221 */ /* 0x000fc80000000000 */
[----:B------:R-:W-:Y:S01]  /*1980*/  FFMA R43, R43, R37, R6 ;  /* 0x000000252b2b7223 */ /* 0x000fe20000000006 */
[----:B-1----:R-:W-:Y:S01]  /*1990*/  FFMA R42, R42, R44, R11 ;  /* 0x0000002c2a2a7223 */ /* 0x002fe2000000000b */
[----:B------:R-:W-:-:S03]  /*19a0*/  FFMA R44, R49, R50, R4 ;  /* 0x00000032312c7223 */ /* 0x000fc60000000004 */
[----:B------:R-:W-:Y:S01]  /*19b0*/  FADD R20, R20, -R42 ;  /* 0x8000002a14147221 */ /* 0x000fe20000000000 */
[----:B------:R-:W-:Y:S01]  /*19c0*/  FADD R21, R21, -R44 ;  /* 0x8000002c15157221 */ /* 0x000fe20000000000 */
[----:B0-----:R-:W-:Y:S02]  /*19d0*/  FFMA R45, R52, R53, R5 ;  /* 0x00000035342d7223 */ /* 0x001fe40000000005 */
[----:B------:R-:W-:Y:S01]  /*19e0*/  FFMA R38, R38, R20, R7 ;  /* 0x0000001426267223 */ /* 0x000fe20000000007 */
[----:B------:R-:W-:Y:S01]  /*19f0*/  FFMA R41, R41, R21, R8 ;  /* 0x0000001529297223 */ /* 0x000fe20000000008 */
[----:B------:R-:W-:-:S04]  /*1a00*/  FADD R22, R22, -R45 ;  /* 0x8000002d16167221 */ /* 0x000fc80000000000 */
[----:B------:R-:W-:-:S01]  /*1a10*/  FFMA R36, R36, R22, R9 ;  /* 0x0000001624247223 */ /* 0x000fc20000000009 */
.L_x_2:
[----:B------:R-:W-:Y:S01]  /*1a20*/  ISETP.NE.AND P6, PT, R17, RZ, PT ;  /* 0x000000ff1100720c */ /* 0x000fe20003fc5270 */
[----:B------:R-:W-:Y:S06]  /*1a30*/  BAR.SYNC 0x0 ;  /* 0x0000000000007b1d */ /* 0x000fec0000000000 */
[C---:B------:R-:W-:Y:S01]  /*1a40*/  PRMT R37, R34.reuse, 0x7610, R37 ;  /* 0x0000761022257816 */ /* 0x040fe20000000025 */
[----:B------:R-:W-:Y:S01]  /*1a50*/  ULDC.64 UR6, c[0x0][0x118] ;  /* 0x0000460000067ab9 */ /* 0x000fe20000000a00 */
[----:B------:R-:W-:Y:S01]  /*1a60*/  PRMT R46, R34, 0x7632, R46 ;  /* 0x00007632222e7816 */ /* 0x000fe2000000002e */
[----:B------:R-:W-:Y:S01]  /*1a70*/  UIADD3 UR4, UR4, 0x400, URZ ;  /* 0x0000040004047890 */ /* 0x000fe2000fffe03f */
[----:B------:R-:W-:-:S02]  /*1a80*/  SHF.L.U32 R17, R2, 0x1, RZ ;  /* 0x0000000102117819 */ /* 0x000fc400000006ff */
[----:B------:R-:W-:Y:S02]  /*1a90*/  PRMT R34, R24, 0x7632, R34 ;  /* 0x0000763218227816 */ /* 0x000fe40000000022 */
[----:B------:R-:W-:Y:S01]  /*1aa0*/  P2R R22, PR, RZ, 0x20 ;  /* 0x00000020ff167803 */ /* 0x000fe20000000000 */
[----:B------:R-:W-:Y:S01]  /*1ab0*/  STS.U16 [R17], R24 ;  /* 0x0000001811007388 */ /* 0x000fe20000000400 */
[----:B------:R-:W-:Y:S02]  /*1ac0*/  ISETP.NE.AND P5, PT, R19, RZ, PT ;  /* 0x000000ff1300720c */ /* 0x000fe40003fa5270 */
[----:B------:R-:W-:Y:S01]  /*1ad0*/  FSEL R11, R42, R11, P3 ;  /* 0x0000000b2a0b7208 */ /* 0x000fe20001800000 */
[----:B------:R-:W-:Y:S01]  /*1ae0*/  STS.U16 [R17+0x200], R34 ;  /* 0x0002002211007388 */ /* 0x000fe20000000400 */
[----:B------:R-:W-:Y:S02]  /*1af0*/  FSEL R18, R40, R18, P2 ;  /* 0x0000001228127208 */ /* 0x000fe40001000000 */
[----:B------:R-:W-:Y:S01]  /*1b00*/  FSEL R4, R44, R4, P4 ;  /* 0x000000042c047208 */ /* 0x000fe20002000000 */
[----:B------:R-:W-:Y:S01]  /*1b10*/  STS.U16 [R17+0x400], R37 ;  /* 0x0004002511007388 */ /* 0x000fe20000000400 */
[----:B------:R-:W-:-:S02]  /*1b20*/  FSEL R6, R43, R6, P2 ;  /* 0x000000062b067208 */ /* 0x000fc40001000000 */
[----:B------:R-:W-:Y:S01]  /*1b30*/  FSEL R7, R38, R7, P3 ;  /* 0x0000000726077208 */ /* 0x000fe20001800000 */
[----:B------:R-:W-:Y:S01]  /*1b40*/  STS.U16 [R17+0x600], R46 ;  /* 0x0006002e11007388 */ /* 0x000fe20000000400 */
[----:B------:R-:W-:Y:S02]  /*1b50*/  FSEL R8, R41, R8, P4 ;  /* 0x0000000829087208 */ /* 0x000fe40002000000 */
[----:B------:R-:W-:Y:S01]  /*1b60*/  FSEL R10, R23, R10, P2 ;  /* 0x0000000a170a7208 */ /* 0x000fe20001000000 */
[----:B------:R-:W-:Y:S06]  /*1b70*/  BAR.SYNC 0x0 ;  /* 0x0000000000007b1d */ /* 0x000fec0000000000 */
[----:B------:R-:W0:Y:S01]  /*1b80*/  LDS.64 R20, [R2.X8] ;  /* 0x0000000002147984 */ /* 0x000e220000008a00 */
[----:B------:R-:W-:-:S02]  /*1b90*/  FSEL R12, R25, R12, P3 ;  /* 0x0000000c190c7208 */ /* 0x000fc40001800000 */
[----:B------:R-:W-:Y:S01]  /*1ba0*/  FSEL R14, R35, R14, P4 ;  /* 0x0000000e230e7208 */ /* 0x000fe20002000000 */
[----:B0-----:R0:W-:Y:S01]  /*1bb0*/  @P5 STG.E.U16 [R26.64], R20 ;  /* 0x000000141a005986 */ /* 0x0011e2000c101506 */
[----:B------:R-:W-:Y:S02]  /*1bc0*/  PRMT R19, R20, 0x7632, R19 ;  /* 0x0000763214137816 */ /* 0x000fe40000000013 */
[----:B------:R-:W-:Y:S02]  /*1bd0*/  ISETP.NE.AND P5, PT, R22, RZ, PT ;  /* 0x000000ff1600720c */ /* 0x000fe40003fa5270 */
[----:B------:R-:W-:Y:S01]  /*1be0*/  PRMT R22, R21, 0x7632, R22 ;  /* 0x0000763215167816 */ /* 0x000fe20000000016 */
[----:B------:R0:W-:Y:S01]  /*1bf0*/  @P6 STG.E.U16 [R28.64], R19 ;  /* 0x000000131c006986 */ /* 0x0001e2000c101506 */
[----:B------:R-:W-:Y:S02]  /*1c00*/  FSEL R5, R45, R5, P5 ;  /* 0x000000052d057208 */ /* 0x000fe40002800000 */
[----:B------:R-:W-:Y:S01]  /*1c10*/  FSEL R9, R36, R9, P5 ;  /* 0x0000000924097208 */ /* 0x000fe20002800000 */
[----:B------:R0:W-:Y:S01]  /*1c20*/  @P0 STG.E.U16 [R30.64], R21 ;  /* 0x000000151e000986 */ /* 0x0001e2000c101506 */
[----:B------:R-:W-:-:S03]  /*1c30*/  FSEL R16, R39, R16, P5 ;  /* 0x0000001027107208 */ /* 0x000fc60002800000 */
[----:B------:R0:W-:Y:S01]  /*1c40*/  @P1 STG.E.U16 [R32.64], R22 ;  /* 0x0000001620001986 */ /* 0x0001e2000c101506 */
[----:B------:R-:W-:Y:S02]  /*1c50*/  ULDC UR6, c[0x0][0x1b0] ;  /* 0x00006c0000067ab9 */ /* 0x000fe40000000800 */
[----:B------:R-:W-:-:S06]  /*1c60*/  UISETP.GE.AND UP1, UPT, UR4, UR6, UPT ;  /* 0x000000060400728c */ /* 0x000fcc000bf26270 */
[----:B------:R-:W-:-:S13]  /*1c70*/  PLOP3.LUT P0, PT, PT, PT, UP1, 0x80, 0x0 ;  /* 0x000000000000781c */ /* 0x000fda0003f0f018 */
[----:B0-----:R-:W-:Y:S01]  /*1c80*/  @P0 CALL.REL.NOINC `(.L_x_1) ;  /* 0x0000001000000944 */ /* 0x001fe20003c00000 */
[----:B------:R-:W-:Y:S05]  /*1c90*/  BRA `(.L_x_3) ;  /* 0xffffe66000007947 */ /* 0x000fea000383ffff */
.L_x_1:
[----:B------:R-:W-:Y:S06]  /*1ca0*/  BAR.SYNC 0x0 ;  /* 0x0000000000007b1d */ /* 0x000fec0000000000 */
[----:B------:R-:W-:Y:S01]  /*1cb0*/  STS [R3.X4], R10 ;  /* 0x0000000a03007388 */ /* 0x000fe20000004800 */
[----:B------:R-:W-:Y:S01]  /*1cc0*/  FADD R11, R11, -R18 ;  /* 0x800000120b0b7221 */ /* 0x000fe20000000000 */
[----:B------:R-:W-:Y:S02]  /*1cd0*/  UMOV UR6, 0x4 ;  /* 0x0000000400067882 */ /* 0x000fe40000000000 */
[----:B------:R-:W-:Y:S06]  /*1ce0*/  BAR.SYNC 0x0 ;  /* 0x0000000000007b1d */ /* 0x000fec0000000000 */
[----:B------:R-:W-:Y:S01]  /*1cf0*/  LDS R13, [R3.X4] ;  /* 0x00000000030d7984 */ /* 0x000fe20000004800 */
[----:B------:R-:W-:-:S02]  /*1d00*/  ULDC.64 UR4, c[0x0][0x190] ;  /* 0x0000640000047ab9 */ /* 0x000fc40000000a00 */
[----:B------:R-:W-:Y:S01]  /*1d10*/  UIMAD.WIDE UR4, UR10, UR6, UR4 ;  /* 0x000000060a0472a5 */ /* 0x000fe2000f8e0204 */
[----:B------:R-:W-:Y:S06]  /*1d20*/  BAR.SYNC 0x0 ;  /* 0x0000000000007b1d */ /* 0x000fec0000000000 */
[----:B------:R-:W-:Y:S01]  /*1d30*/  STS [R3.X4], R12 ;  /* 0x0000000c03007388 */ /* 0x000fe20000004800 */
[----:B------:R-:W-:-:S03]  /*1d40*/  ULDC.64 UR8, c[0x0][0x118] ;  /* 0x0000460000087ab9 */ /* 0x000fc60000000a00 */
[----:B------:R-:W-:Y:S06]  /*1d50*/  BAR.SYNC 0x0 ;  /* 0x0000000000007b1d */ /* 0x000fec0000000000 */
[----:B------:R-:W0:Y:S04]  /*1d60*/  LDS R20, [R3.X4] ;  /* 0x0000000003147984 */ /* 0x000e280000004800 */
[----:B------:R-:W-:Y:S06]  /*1d70*/  BAR.SYNC 0x0 ;  /* 0x0000000000007b1d */ /* 0x000fec0000000000 */
[----:B------:R-:W-:Y:S04]  /*1d80*/  STS [R3.X4], R14 ;  /* 0x0000000e03007388 */ /* 0x000fe80000004800 */
[----:B------:R-:W-:Y:S06]  /*1d90*/  BAR.SYNC 0x0 ;  /* 0x0000000000007b1d */ /* 0x000fec0000000000 */
[----:B------:R-:W1:Y:S04]  /*1da0*/  LDS R15, [R3.X4] ;  /* 0x00000000030f7984 */ /* 0x000e680000004800 */
[----:B------:R-:W-:Y:S06]  /*1db0*/  BAR.SYNC 0x0 ;  /* 0x0000000000007b1d */ /* 0x000fec0000000000 */
[----:B------:R-:W-:Y:S04]  /*1dc0*/  STS [R3.X4], R16 ;  /* 0x0000001003007388 */ /* 0x000fe80000004800 */
[----:B------:R-:W-:Y:S06]  /*1dd0*/  BAR.SYNC 0x0 ;  /* 0x0000000000007b1d */ /* 0x000fec0000000000 */
[----:B------:R-:W2:Y:S01]  /*1de0*/  LDS R10, [R3.X4] ;  /* 0x00000000030a7984 */ /* 0x000ea20000004800 */
[----:B0-----:R-:W-:Y:S01]  /*1df0*/  FADD R12, R13, R20 ;  /* 0x000000140d0c7221 */ /* 0x001fe20000000000 */
[----:B------:R-:W-:-:S03]  /*1e00*/  FMUL R16, R11, R11 ;  /* 0x0000000b0b107220 */ /* 0x000fc60000400000 */
[C---:B------:R-:W-:Y:S01]  /*1e10*/  FMUL R17, R12.reuse, 0.25 ;  /* 0x3e8000000c117820 */ /* 0x040fe20000400000 */
[----:B------:R-:W-:Y:S06]  /*1e20*/  BAR.SYNC 0x0 ;  /* 0x0000000000007b1d */ /* 0x000fec0000000000 */
[C---:B------:R-:W-:Y:S01]  /*1e30*/  FSETP.GEU.AND P2, PT, |R12|.reuse, 1.175494350822287508e-38, PT ;  /* 0x008000000c00780b */ /* 0x040fe20003f4e200 */
[----:B------:R-:W-:Y:S01]  /*1e40*/  FMUL R16, R13, R16 ;  /* 0x000000100d107220 */ /* 0x000fe20000400000 */
[----:B------:R-:W-:-:S04]  /*1e50*/  FSETP.GT.AND P0, PT, |R12|, 8.50705917302346158658e+37, PT ;  /* 0x7e8000000c00780b */ /* 0x000fc80003f04200 */
[----:B------:R-:W-:Y:S01]  /*1e60*/  FSEL R17, R17, R12, P0 ;  /* 0x0000000c11117208 */ /* 0x000fe20000000000 */
[----:B-1----:R-:W-:-:S04]  /*1e70*/  FADD R19, R15, R12 ;  /* 0x0000000c0f137221 */ /* 0x002fc80000000000 */
[C---:B------:R-:W-:Y:S01]  /*1e80*/  FMUL R14, R19.reuse, 0.25 ;  /* 0x3e800000130e7820 */ /* 0x040fe20000400000 */
[----:B------:R-:W-:Y:S01]  /*1e90*/  FSETP.GEU.AND P3, PT, |R19|, 1.175494350822287508e-38, PT ;  /* 0x008000001300780b */ /* 0x000fe20003f6e200 */
[----:B------:R-:W-:Y:S01]  /*1ea0*/  @!P2 FMUL R17, R17, 16777216 ;  /* 0x4b8000001111a820 */ /* 0x000fe20000400000 */
[----:B------:R-:W-:Y:S01]  /*1eb0*/  FSETP.GT.AND P1, PT, |R19|, 8.50705917302346158658e+37, PT ;  /* 0x7e8000001300780b */ /* 0x000fe20003f24200 */
[----:B------:R-:W-:-:S03]  /*1ec0*/  @P0 FMUL R20, R20, 0.25 ;  /* 0x3e80000014140820 */ /* 0x000fc60000400000 */
[----:B------:R-:W-:Y:S01]  /*1ed0*/  FSEL R21, R14, R19, P1 ;  /* 0x000000130e157208 */ /* 0x000fe20000800000 */
[----:B------:R-:W0:Y:S01]  /*1ee0*/  MUFU.RCP R17, R17 ;  /* 0x0000001100117308 */ /* 0x000e220000001000 */
[----:B------:R-:W-:Y:S01]  /*1ef0*/  @!P2 FMUL R20, R20, 16777216 ;  /* 0x4b8000001414a820 */ /* 0x000fe20000400000 */
[----:B------:R-:W-:-:S04]  /*1f00*/  FSETP.NEU.AND P2, PT, R12, RZ, PT ;  /* 0x000000ff0c00720b */ /* 0x000fc80003f4d000 */
[----:B------:R-:W-:Y:S01]  /*1f10*/  @!P3 FMUL R21, R21, 16777216 ;  /* 0x4b8000001515b820 */ /* 0x000fe20000400000 */
[----:B--2---:R-:W-:Y:S01]  /*1f20*/  FADD R3, R10, R19 ;  /* 0x000000130a037221 */ /* 0x004fe20000000000 */
[----:B------:R-:W-:Y:S02]  /*1f30*/  @P1 FMUL R15, R15, 0.25 ;  /* 0x3e8000000f0f1820 */ /* 0x000fe40000400000 */
[----:B------:R-:W1:Y:S01]  /*1f40*/  MUFU.RCP R22, R21 ;  /* 0x0000001500167308 */ /* 0x000e620000001000 */
[C---:B------:R-:W-:Y:S01]  /*1f50*/  FMUL R14, R3.reuse, 0.25 ;  /* 0x3e800000030e7820 */ /* 0x040fe20000400000 */
[C---:B------:R-:W-:Y:S01]  /*1f60*/  FSETP.GEU.AND P4, PT, |R3|.reuse, 1.175494350822287508e-38, PT ;  /* 0x008000000300780b */ /* 0x040fe20003f8e200 */
[----:B------:R-:W2:Y:S01]  /*1f70*/  SHFL.BFLY PT, R24, R3, 0x10, 0x1f ;  /* 0x0e001f0003187f89 */ /* 0x000ea200000e0000 */
[----:B------:R-:W-:Y:S01]  /*1f80*/  FSETP.GT.AND P0, PT, |R3|, 8.50705917302346158658e+37, PT ;  /* 0x7e8000000300780b */ /* 0x000fe20003f04200 */
[----:B0-----:R-:W-:Y:S01]  /*1f90*/  FMUL R17, R17, R20 ;  /* 0x0000001411117220 */ /* 0x001fe20000400000 */
[----:B------:R-:W-:Y:S01]  /*1fa0*/  @!P3 FMUL R15, R15, 16777216 ;  /* 0x4b8000000f0fb820 */ /* 0x000fe20000400000 */
[----:B------:R-:W-:-:S02]  /*1fb0*/  FSETP.NEU.AND P1, PT, R3, RZ, PT ;  /* 0x000000ff0300720b */ /* 0x000fc40003f2d000 */
[----:B------:R-:W-:Y:S01]  /*1fc0*/  FSEL R23, R14, R3, P0 ;  /* 0x000000030e177208 */ /* 0x000fe20000000000 */
[----:B------:R-:W-:Y:S01]  /*1fd0*/  FADD R14, R6, R7 ;  /* 0x00000007060e7221 */ /* 0x000fe20000000000 */
[----:B------:R-:W-:-:S04]  /*1fe0*/  FSEL R17, R17, RZ, P2 ;  /* 0x000000ff11117208 */ /* 0x000fc80001000000 */
[----:B------:R-:W-:Y:S01]  /*1ff0*/  @!P4 FMUL R23, R23, 16777216 ;  /* 0x4b8000001717c820 */ /* 0x000fe20000400000 */
[----:B-1----:R-:W-:Y:S01]  /*2000*/  FMUL R22, R22, R15 ;  /* 0x0000000f16167220 */ /* 0x002fe20000400000 */
[----:B------:R-:W-:Y:S01]  /*2010*/  @P0 FMUL R10, R10, 0.25 ;  /* 0x3e8000000a0a0820 */ /* 0x000fe20000400000 */
[----:B------:R-:W-:Y:S01]  /*2020*/  FSETP.NEU.AND P0, PT, R19, RZ, PT ;  /* 0x000000ff1300720b */ /* 0x000fe20003f0d000 */
[----:B------:R-:W-:Y:S01]  /*2030*/  FFMA R11, R11, R17, R18 ;  /* 0x000000110b0b7223 */ /* 0x000fe20000000012 */
[----:B------:R-:W-:Y:S01]  /*2040*/  FFMA R17, R17, R16, R14 ;  /* 0x0000001011117223 */ /* 0x000fe2000000000e */
[----:B------:R-:W0:Y:S01]  /*2050*/  MUFU.RCP R23, R23 ;  /* 0x0000001700177308 */ /* 0x000e220000001000 */
[----:B------:R-:W-:Y:S01]  /*2060*/  @!P4 FMUL R10, R10, 16777216 ;  /* 0x4b8000000a0ac820 */ /* 0x000fe20000400000 */
[----:B------:R-:W-:Y:S01]  /*2070*/  FSEL R22, R22, RZ, P0 ;  /* 0x000000ff16167208 */ /* 0x000fe20000000000 */
[----:B------:R-:W-:Y:S01]  /*2080*/  FADD R17, R17, R8 ;  /* 0x0000000811117221 */ /* 0x000fe20000000000 */
[----:B--2---:R-:W-:-:S04]  /*2090*/  FADD R7, R3, R24 ;  /* 0x0000001803077221 */ /* 0x004fc80000000000 */
[C---:B------:R-:W-:Y:S01]  /*20a0*/  FMUL R16, R7.reuse, 0.25 ;  /* 0x3e80000007107820 */ /* 0x040fe20000400000 */
[C---:B------:R-:W-:Y:S01]  /*20b0*/  FSETP.GEU.AND P2, PT, |R7|.reuse, 1.175494350822287508e-38, PT ;  /* 0x008000000700780b */ /* 0x040fe20003f4e200 */
[----:B------:R-:W1:Y:S01]  /*20c0*/  SHFL.BFLY PT, R18, R7, 0x8, 0x1f ;  /* 0x0d001f0007127f89 */ /* 0x000e6200000e0000 */
[----:B------:R-:W-:Y:S01]  /*20d0*/  FSETP.GT.AND P0, PT, |R7|, 8.50705917302346158658e+37, PT ;  /* 0x7e8000000700780b */ /* 0x000fe20003f04200 */
[----:B0-----:R-:W-:Y:S01]  /*20e0*/  FMUL R23, R23, R10 ;  /* 0x0000000a17177220 */ /* 0x001fe20000400000 */
[----:B------:R-:W-:Y:S02]  /*20f0*/  FADD R10, -R11, R4 ;  /* 0x000000040b0a7221 */ /* 0x000fe40000000100 */
[----:B------:R-:W-:Y:S02]  /*2100*/  FSEL R16, R16, R7, P0 ;  /* 0x0000000710107208 */ /* 0x000fe40000000000 */
[C---:B------:R-:W-:Y:S01]  /*2110*/  FFMA R14, R10.reuse, R22, R11 ;  /* 0x000000160a0e7223 */ /* 0x040fe2000000000b */
[----:B------:R-:W-:Y:S01]  /*2120*/  FMUL R11, R10, R10 ;  /* 0x0000000a0a0b7220 */ /* 0x000fe20000400000 */
[----:B------:R-:W-:-:S03]  /*2130*/  FSEL R23, R23, RZ, P1 ;  /* 0x000000ff17177208 */ /* 0x000fc60000800000 */
[----:B------:R-:W-:Y:S01]  /*2140*/  @!P2 FMUL R16, R16, 16777216 ;  /* 0x4b8000001010a820 */ /* 0x000fe20000400000 */
[----:B------:R-:W-:Y:S01]  /*2150*/  FADD R13, -R14, R5 ;  /* 0x000000050e0d7221 */ /* 0x000fe20000000100 */
[----:B------:R-:W-:Y:S01]  /*2160*/  FMUL R11, R12, R11 ;  /* 0x0000000b0c0b7220 */ /* 0x000fe20000400000 */
[----:B------:R-:W-:Y:S01]  /*2170*/  @P0 FMUL R24, R24, 0.25 ;  /* 0x3e80000018180820 */ /* 0x000fe20000400000 */
[----:B------:R-:W-:Y:S01]  /*2180*/  FSETP.NEU.AND P1, PT, R7, RZ, PT ;  /* 0x000000ff0700720b */ /* 0x000fe20003f2d000 */
[C---:B------:R-:W-:Y:S01]  /*2190*/  FFMA R14, R13.reuse, R23, R14 ;  /* 0x000000170d0e7223 */ /* 0x040fe2000000000e */
[----:B------:R-:W-:Y:S01]  /*21a0*/  FFMA R22, R22, R11, R17 ;  /* 0x0000000b16167223 */ /* 0x000fe20000000011 */
[----:B------:R-:W-:Y:S01]  /*21b0*/  FMUL R8, R13, R13 ;  /* 0x0000000d0d087220 */ /* 0x000fe20000400000 */
[----:B------:R-:W-:Y:S01]  /*21c0*/  @!P2 FMUL R24, R24, 16777216 ;  /* 0x4b8000001818a820 */ /* 0x000fe20000400000 */
[----:B------:R-:W0:Y:S01]  /*21d0*/  MUFU.RCP R13, R16 ;  /* 0x00000010000d7308 */ /* 0x000e220000001000 */
[----:B------:R-:W2:Y:S01]  /*21e0*/  SHFL.BFLY PT, R11, R14, 0x10, 0x1f ;  /* 0x0e001f000e0b7f89 */ /* 0x000ea200000e0000 */
[----:B------:R-:W-:Y:S01]  /*21f0*/  FADD R22, R22, R9 ;  /* 0x0000000916167221 */ /* 0x000fe20000000000 */
[----:B------:R-:W-:Y:S01]  /*2200*/  FMUL R8, R19, R8 ;  /* 0x0000000813087220 */ /* 0x000fe20000400000 */
[----:B-1----:R-:W-:-:S03]  /*2210*/  FADD R12, R7, R18 ;  /* 0x00000012070c7221 */ /* 0x002fc60000000000 */
[----:B------:R-:W-:Y:S01]  /*2220*/  FFMA R8, R23, R8, R22 ;  /* 0x0000000817087223 */ /* 0x000fe20000000016 */
[C---:B------:R-:W-:Y:S01]  /*2230*/  FMUL R15, R12.reuse, 0.25 ;  /* 0x3e8000000c0f7820 */ /* 0x040fe20000400000 */
[C---:B------:R-:W-:Y:S01]  /*2240*/  FSETP.GEU.AND P2, PT, |R12|.reuse, 1.175494350822287508e-38, PT ;  /* 0x008000000c00780b */ /* 0x040fe20003f4e200 */
[----:B------:R-:W-:Y:S01]  /*2250*/  SHFL.BFLY PT, R17, R12, 0x4, 0x1f ;  /* 0x0c801f000c117f89 */ /* 0x000fe200000e0000 */
[----:B------:R-:W-:-:S03]  /*2260*/  FSETP.GT.AND P0, PT, |R12|, 8.50705917302346158658e+37, PT ;  /* 0x7e8000000c00780b */ /* 0x000fc60003f04200 */
[----:B------:R-:W1:Y:S01]  /*2270*/  SHFL.BFLY PT, R9, R8, 0x10, 0x1f ;  /* 0x0e001f0008097f89 */ /* 0x000e6200000e0000 */
[----:B------:R-:W-:Y:S01]  /*2280*/  FSEL R15, R15, R12, P0 ;  /* 0x0000000c0f0f7208 */ /* 0x000fe20000000000 */
[----:B0-----:R-:W-:-:S05]  /*2290*/  FMUL R13, R13, R24 ;  /* 0x000000180d0d7220 */ /* 0x001fca0000400000 */
[----:B------:R-:W-:Y:S01]  /*22a0*/  FSEL R13, R13, RZ, P1 ;  /* 0x000000ff0d0d7208 */ /* 0x000fe20000800000 */
[----:B------:R-:W-:Y:S01]  /*22b0*/  @!P2 FMUL R15, R15, 16777216 ;  /* 0x4b8000000f0fa820 */ /* 0x000fe20000400000 */
[----:B------:R-:W-:Y:S01]  /*22c0*/  FSETP.NEU.AND P1, PT, R12, RZ, PT ;  /* 0x000000ff0c00720b */ /* 0x000fe20003f2d000 */
[----:B------:R-:W-:Y:S01]  /*22d0*/  @P0 FMUL R18, R18, 0.25 ;  /* 0x3e80000012120820 */ /* 0x000fe20000400000 */
[----:B--2---:R-:W-:-:S03]  /*22e0*/  FADD R11, -R14, R11 ;  /* 0x0000000b0e0b7221 */ /* 0x004fc60000000100 */
[----:B------:R-:W0:Y:S01]  /*22f0*/  MUFU.RCP R15, R15 ;  /* 0x0000000f000f7308 */ /* 0x000e220000001000 */
[C---:B------:R-:W-:Y:S01]  /*2300*/  FFMA R14, R11.reuse, R13, R14 ;  /* 0x0000000d0b0e7223 */ /* 0x040fe2000000000e */
[----:B------:R-:W-:Y:S01]  /*2310*/  FMUL R10, R11, R11 ;  /* 0x0000000b0b0a7220 */ /* 0x000fe20000400000 */
[----:B------:R-:W-:-:S03]  /*2320*/  @!P2 FMUL R18, R18, 16777216 ;  /* 0x4b8000001212a820 */ /* 0x000fc60000400000 */
[----:B------:R-:W2:Y:S01]  /*2330*/  SHFL.BFLY PT, R11, R14, 0x8, 0x1f ;  /* 0x0d001f000e0b7f89 */ /* 0x000ea200000e0000 */
[----:B------:R-:W-:Y:S01]  /*2340*/  FMUL R10, R3, R10 ;  /* 0x0000000a030a7220 */ /* 0x000fe20000400000 */
[----:B-1----:R-:W-:Y:S01]  /*2350*/  FADD R8, R8, R9 ;  /* 0x0000000908087221 */ /* 0x002fe20000000000 */
[----:B------:R-:W-:-:S03]  /*2360*/  FADD R9, R12, R17 ;  /* 0x000000110c097221 */ /* 0x000fc60000000000 */
[----:B------:R-:W-:Y:S01]  /*2370*/  FFMA R8, R13, R10, R8 ;  /* 0x0000000a0d087223 */ /* 0x000fe20000000008 */
[----:B------:R-:W-:Y:S01]  /*2380*/  FMUL R10, R9, 0.25 ;  /* 0x3e800000090a7820 */ /* 0x000fe20000400000 */
[----:B0-----:R-:W-:Y:S01]  /*2390*/  FMUL R18, R15, R18 ;  /* 0x000000120f127220 */ /* 0x001fe20000400000 */
[C---:B------:R-:W-:Y:S01]  /*23a0*/  FSETP.GEU.AND P2, PT, |R9|.reuse, 1.175494350822287508e-38, PT ;  /* 0x008000000900780b */ /* 0x040fe20003f4e200 */
[----:B------:R-:W-:Y:S01]  /*23b0*/  SHFL.BFLY PT, R20, R9, 0x2, 0x1f ;  /* 0x0c401f0009147f89 */ /* 0x000fe200000e0000 */
[C---:B------:R-:W-:Y:S02]  /*23c0*/  FSETP.GT.AND P0, PT, |R9|.reuse, 8.50705917302346158658e+37, PT ;  /* 0x7e8000000900780b */ /* 0x040fe40003f04200 */
[----:B------:R-:W-:Y:S01]  /*23d0*/  FSEL R18, R18, RZ, P1 ;  /* 0x000000ff12127208 */ /* 0x000fe20000800000 */
[----:B------:R-:W0:Y:S01]  /*23e0*/  SHFL.BFLY PT, R3, R8, 0x8, 0x1f ;  /* 0x0d001f0008037f89 */ /* 0x000e2200000e0000 */
[----:B------:R-:W-:Y:S02]  /*23f0*/  FSEL R13, R10, R9, P0 ;  /* 0x000000090a0d7208 */ /* 0x000fe40000000000 */
[----:B------:R-:W-:Y:S01]  /*2400*/  FSETP.NEU.AND P1, PT, R9, RZ, PT ;  /* 0x000000ff0900720b */ /* 0x000fe20003f2d000 */
[----:B--2---:R-:W-:-:S04]  /*2410*/  FADD R11, -R14, R11 ;  /* 0x0000000b0e0b7221 */ /* 0x004fc80000000100 */
[----:B------:R-:W-:Y:S02]  /*2420*/  @!P2 FMUL R13, R13, 16777216 ;  /* 0x4b8000000d0da820 */ /* 0x000fe40000400000 */
[----:B------:R-:W-:Y:S01]  /*2430*/  @P0 FMUL R17, R17, 0.25 ;  /* 0x3e80000011110820 */ /* 0x000fe20000400000 */
[C---:B------:R-:W-:Y:S01]  /*2440*/  FFMA R14, R11.reuse, R18, R14 ;  /* 0x000000120b0e7223 */ /* 0x040fe2000000000e */
[----:B------:R-:W-:Y:S01]  /*2450*/  FMUL R10, R11, R11 ;  /* 0x0000000b0b0a7220 */ /* 0x000fe20000400000 */
[----:B------:R-:W1:Y:S01]  /*2460*/  MUFU.RCP R16, R13 ;  /* 0x0000000d00107308 */ /* 0x000e620000001000 */
[----:B------:R-:W-:Y:S02]  /*2470*/  @!P2 FMUL R17, R17, 16777216 ;  /* 0x4b8000001111a820 */ /* 0x000fe40000400000 */
[----:B------:R-:W-:Y:S02]  /*2480*/  FMUL R10, R7, R10 ;  /* 0x0000000a070a7220 */ /* 0x000fe40000400000 */
[----:B------:R-:W2:Y:S01]  /*2490*/  SHFL.BFLY PT, R7, R14, 0x4, 0x1f ;  /* 0x0c801f000e077f89 */ /* 0x000ea200000e0000 */
[----:B0-----:R-:W-:-:S04]  /*24a0*/  FADD R3, R8, R3 ;  /* 0x0000000308037221 */ /* 0x001fc80000000000 */
[----:B------:R-:W-:Y:S01]  /*24b0*/  FFMA R3, R18, R10, R3 ;  /* 0x0000000a12037223 */ /* 0x000fe20000000003 */
[----:B------:R-:W-:Y:S01]  /*24c0*/  FADD R10, R9, R20 ;  /* 0x00000014090a7221 */ /* 0x000fe20000000000 */
[----:B-1----:R-:W-:-:S03]  /*24d0*/  FMUL R16, R16, R17 ;  /* 0x0000001110107220 */ /* 0x002fc60000400000 */
[----:B------:R-:W0:Y:S01]  /*24e0*/  SHFL.BFLY PT, R8, R3, 0x4, 0x1f ;  /* 0x0c801f0003087f89 */ /* 0x000e2200000e0000 */
[C---:B------:R-:W-:Y:S01]  /*24f0*/  FSETP.GEU.AND P2, PT, |R10|.reuse, 1.175494350822287508e-38, PT ;  /* 0x008000000a00780b */ /* 0x040fe20003f4e200 */
[C---:B------:R-:W-:Y:S01]  /*2500*/  FMUL R11, R10.reuse, 0.25 ;  /* 0x3e8000000a0b7820 */ /* 0x040fe20000400000 */
[----:B------:R-:W-:Y:S01]  /*2510*/  FSETP.GT.AND P0, PT, |R10|, 8.50705917302346158658e+37, PT ;  /* 0x7e8000000a00780b */ /* 0x000fe20003f04200 */
[----:B------:R-:W1:Y:S01]  /*2520*/  SHFL.BFLY PT, R15, R10, 0x1, 0x1f ;  /* 0x0c201f000a0f7f89 */ /* 0x000e6200000e0000 */
[----:B------:R-:W-:Y:S02]  /*2530*/  FSEL R16, R16, RZ, P1 ;  /* 0x000000ff10107208 */ /* 0x000fe40000800000 */
[----:B------:R-:W-:Y:S01]  /*2540*/  FSEL R13, R11, R10, P0 ;  /* 0x0000000a0b0d7208 */ /* 0x000fe20000000000 */
[----:B--2---:R-:W-:-:S04]  /*2550*/  FADD R7, -R14, R7 ;  /* 0x000000070e077221 */ /* 0x004fc80000000100 */
[C---:B------:R-:W-:Y:S01]  /*2560*/  FFMA R14, R7.reuse, R16, R14 ;  /* 0x00000010070e7223 */ /* 0x040fe2000000000e */
[----:B------:R-:W-:Y:S01]  /*2570*/  FMUL R7, R7, R7 ;  /* 0x0000000707077220 */ /* 0x000fe20000400000 */
[----:B------:R-:W-:Y:S02]  /*2580*/  @!P2 FMUL R13, R13, 16777216 ;  /* 0x4b8000000d0da820 */ /* 0x000fe40000400000 */
[----:B------:R-:W-:Y:S01]  /*2590*/  @P0 FMUL R20, R20, 0.25 ;  /* 0x3e80000014140820 */ /* 0x000fe20000400000 */
[----:B------:R-:W-:Y:S01]  /*25a0*/  FSETP.NEU.AND P0, PT, R10, RZ, PT ;  /* 0x000000ff0a00720b */ /* 0x000fe20003f0d000 */
[----:B------:R-:W2:Y:S01]  /*25b0*/  SHFL.BFLY PT, R11, R14, 0x2, 0x1f ;  /* 0x0c401f000e0b7f89 */ /* 0x000ea200000e0000 */
[----:B------:R-:W-:Y:S01]  /*25c0*/  FMUL R7, R12, R7 ;  /* 0x000000070c077220 */ /* 0x000fe20000400000 */
[----:B------:R-:W-:Y:S01]  /*25d0*/  @!P2 FMUL R20, R20, 16777216 ;  /* 0x4b8000001414a820 */ /* 0x000fe20000400000 */
[----:B------:R-:W3:Y:S01]  /*25e0*/  MUFU.RCP R13, R13 ;  /* 0x0000000d000d7308 */ /* 0x000ee20000001000 */
[----:B0-----:R-:W-:-:S04]  /*25f0*/  FADD R3, R3, R8 ;  /* 0x0000000803037221 */ /* 0x001fc80000000000 */
[----:B------:R-:W-:Y:S01]  /*2600*/  FFMA R3, R16, R7, R3 ;  /* 0x0000000710037223 */ /* 0x000fe20000000003 */
[----:B-1----:R-:W-:-:S04]  /*2610*/  FADD R16, R10, R15 ;  /* 0x0000000f0a107221 */ /* 0x002fc80000000000 */
[----:B------:R-:W0:Y:S01]  /*2620*/  SHFL.BFLY PT, R8, R3, 0x2, 0x1f ;  /* 0x0c401f0003087f89 */ /* 0x000e2200000e0000 */
[C---:B------:R-:W-:Y:S01]  /*2630*/  FSETP.GEU.AND P1, PT, |R16|.reuse, 1.175494350822287508e-38, PT ;  /* 0x008000001000780b */ /* 0x040fe20003f2e200 */
[----:B------:R-:W-:Y:S01]  /*2640*/  FMUL R7, R16, 0.25 ;  /* 0x3e80000010077820 */ /* 0x000fe20000400000 */
[----:B---3--:R-:W-:Y:S01]  /*2650*/  FMUL R20, R13, R20 ;  /* 0x000000140d147220 */ /* 0x008fe20000400000 */
[----:B--2---:R-:W-:-:S04]  /*2660*/  FADD R11, -R14, R11 ;  /* 0x0000000b0e0b7221 */ /* 0x004fc80000000100 */
[----:B------:R-:W-:Y:S02]  /*2670*/  FSEL R20, R20, RZ, P0 ;  /* 0x000000ff14147208 */ /* 0x000fe40000000000 */
[----:B------:R-:W-:Y:S01]  /*2680*/  FSETP.GT.AND P0, PT, |R16|, 8.50705917302346158658e+37, PT ;  /* 0x7e8000001000780b */ /* 0x000fe20003f04200 */
[C---:B------:R-:W-:Y:S02]  /*2690*/  FMUL R12, R11.reuse, R11 ;  /* 0x0000000b0b0c7220 */ /* 0x040fe40000400000 */
[----:B------:R-:W-:Y:S02]  /*26a0*/  FFMA R14, R11, R20, R14 ;  /* 0x000000140b0e7223 */ /* 0x000fe4000000000e */
[----:B------:R-:W-:Y:S01]  /*26b0*/  FMUL R12, R9, R12 ;  /* 0x0000000c090c7220 */ /* 0x000fe20000400000 */
[----:B------:R-:W-:Y:S02]  /*26c0*/  FSEL R9, R7, R16, P0 ;  /* 0x0000001007097208 */ /* 0x000fe40000000000 */
[----:B------:R-:W1:Y:S01]  /*26d0*/  SHFL.BFLY PT, R7, R14, 0x1, 0x1f ;  /* 0x0c201f000e077f89 */ /* 0x000e6200000e0000 */
[----:B0-----:R-:W-:-:S02]  /*26e0*/  FADD R3, R3, R8 ;  /* 0x0000000803037221 */ /* 0x001fc40000000000 */
[----:B------:R-:W-:Y:S02]  /*26f0*/  @!P1 FMUL R9, R9, 16777216 ;  /* 0x4b80000009099820 */ /* 0x000fe40000400000 */
[----:B------:R-:W-:Y:S01]  /*2700*/  @P0 FMUL R15, R15, 0.25 ;  /* 0x3e8000000f0f0820 */ /* 0x000fe20000400000 */
[----:B------:R-:W-:Y:S01]  /*2710*/  FSETP.NEU.AND P0, PT, R16, RZ, PT ;  /* 0x000000ff1000720b */ /* 0x000fe20003f0d000 */
[----:B------:R-:W-:Y:S02]  /*2720*/  FFMA R3, R20, R12, R3 ;  /* 0x0000000c14037223 */ /* 0x000fe40000000003 */
[----:B------:R-:W0:Y:S01]  /*2730*/  MUFU.RCP R12, R9 ;  /* 0x00000009000c7308 */ /* 0x000e220000001000 */
[----:B------:R-:W-:Y:S01]  /*2740*/  @!P1 FMUL R15, R15, 16777216 ;  /* 0x4b8000000f0f9820 */ /* 0x000fe20000400000 */
[----:B------:R-:W-:Y:S01]  /*2750*/  ISETP.GE.AND P1, PT, R0, 0x8, PT ;  /* 0x000000080000780c */ /* 0x000fe20003f26270 */
[----:B------:R-:W2:Y:S01]  /*2760*/  SHFL.BFLY PT, R8, R3, 0x1, 0x1f ;  /* 0x0c201f0003087f89 */ /* 0x000ea200000e0000 */
[----:B-1----:R-:W-:Y:S01]  /*2770*/  FADD R7, -R14, R7 ;  /* 0x000000070e077221 */ /* 0x002fe20000000100 */
[----:B0-----:R-:W-:-:S03]  /*2780*/  FMUL R12, R12, R15 ;  /* 0x0000000f0c0c7220 */ /* 0x001fc60000400000 */
[C---:B------:R-:W-:Y:S02]  /*2790*/  FMUL R13, R7.reuse, R7 ;  /* 0x00000007070d7220 */ /* 0x040fe40000400000 */
[----:B------:R-:W-:Y:S02]  /*27a0*/  FSEL R12, R12, RZ, P0 ;  /* 0x000000ff0c0c7208 */ /* 0x000fe40000000000 */
[----:B------:R-:W-:Y:S01]  /*27b0*/  LOP3.LUT P0, RZ, R0, 0x1f, RZ, 0xc0, !PT ;  /* 0x0000001f00ff7812 */ /* 0x000fe2000780c0ff */
[----:B------:R-:W-:Y:S02]  /*27c0*/  FMUL R13, R10, R13 ;  /* 0x0000000d0a0d7220 */ /* 0x000fe40000400000 */
[----:B------:R-:W-:Y:S01]  /*27d0*/  FFMA R14, R7, R12, R14 ;  /* 0x0000000c070e7223 */ /* 0x000fe2000000000e */
[----:B--2---:R-:W-:Y:S01]  /*27e0*/  FADD R11, R3, R8 ;  /* 0x00000008030b7221 */ /* 0x004fe20000000000 */
[----:B------:R-:W-:-:S03]  /*27f0*/  SHF.R.U32.HI R3, RZ, 0x3, R0 ;  /* 0x00000003ff037819 */ /* 0x000fc60000011600 */
[----:B------:R-:W-:Y:S01]  /*2800*/  FFMA R10, R12, R13, R11 ;  /* 0x0000000d0c0a7223 */ /* 0x000fe2000000000b */
[----:B------:R-:W-:-:S05]  /*2810*/  LOP3.LUT R3, R3, 0x1c, RZ, 0xc0, !PT ;  /* 0x0000001c03037812 */ /* 0x000fca00078ec0ff */
[----:B------:R-:W-:Y:S04]  /*2820*/  @!P0 STS [R3+0x40], R16 ;  /* 0x0000401003008388 */ /* 0x000fe80000000800 */
[----:B------:R-:W-:Y:S04]  /*2830*/  @!P0 STS [R3], R14 ;  /* 0x0000000e03008388 */ /* 0x000fe80000000800 */
[----:B------:R-:W-:Y:S04]  /*2840*/  @!P0 STS [R3+0x20], R10 ;  /* 0x0000200a03008388 */ /* 0x000fe80000000800 */
[----:B------:R-:W-:Y:S06]  /*2850*/  BAR.SYNC 0x0 ;  /* 0x0000000000007b1d */ /* 0x000fec0000000000 */
[----:B------:R-:W0:Y:S04]  /*2860*/  @!P1 LDS R6, [R0.X4+0x40] ;  /* 0x0000400000069984 */ /* 0x000e280000004800 */
[----:B------:R-:W1:Y:S04]  /*2870*/  @!P1 LDS R4, [R0.X4] ;  /* 0x0000000000049984 */ /* 0x000e680000004800 */
[----:B------:R-:W-:Y:S04]  /*2880*/  @!P1 LDS R5, [R0.X4+0x20] ;  /* 0x0000200000059984 */ /* 0x000fe80000004800 */
[----:B0-----:R-:W0:Y:S04]  /*2890*/  SHFL.BFLY PT, R7, R6, 0x4, 0x1f ;  /* 0x0c801f0006077f89 */ /* 0x001e2800000e0000 */
[----:B-1----:R-:W1:Y:S01]  /*28a0*/  SHFL.BFLY PT, R3, R4, 0x4, 0x1f ;  /* 0x0c801f0004037f89 */ /* 0x002e6200000e0000 */
[----:B0-----:R-:W-:-:S04]  /*28b0*/  FADD R9, R6, R7 ;  /* 0x0000000706097221 */ /* 0x001fc80000000000 */
[C---:B------:R-:W-:Y:S01]  /*28c0*/  FMUL R8, R9.reuse, 0.25 ;  /* 0x3e80000009087820 */ /* 0x040fe20000400000 */
[C---:B------:R-:W-:Y:S01]  /*28d0*/  FSETP.GEU.AND P1, PT, |R9|.reuse, 1.175494350822287508e-38, PT ;  /* 0x008000000900780b */ /* 0x040fe20003f2e200 */
[----:B------:R-:W0:Y:S01]  /*28e0*/  SHFL.BFLY PT, R12, R9, 0x2, 0x1f ;  /* 0x0c401f00090c7f89 */ /* 0x000e2200000e0000 */
[----:B------:R-:W-:Y:S01]  /*28f0*/  FSETP.GT.AND P0, PT, |R9|, 8.50705917302346158658e+37, PT ;  /* 0x7e8000000900780b */ /* 0x000fe20003f04200 */
[----:B-1----:R-:W-:-:S03]  /*2900*/  FADD R3, -R4, R3 ;  /* 0x0000000304037221 */ /* 0x002fc60000000100 */
[----:B------:R-:W-:Y:S01]  /*2910*/  FSEL R10, R8, R9, P0 ;  /* 0x00000009080a7208 */ /* 0x000fe20000000000 */
[----:B------:R-:W-:Y:S01]  /*2920*/  FMUL R11, R3, R3 ;  /* 0x00000003030b7220 */ /* 0x000fe20000400000 */
[----:B------:R-:W1:Y:S03]  /*2930*/  SHFL.BFLY PT, R8, R5, 0x4, 0x1f ;  /* 0x0c801f0005087f89 */ /* 0x000e6600000e0000 */
[----:B------:R-:W-:Y:S02]  /*2940*/  FMUL R11, R6, R11 ;  /* 0x0000000b060b7220 */ /* 0x000fe40000400000 */
[----:B------:R-:W-:Y:S02]  /*2950*/  @!P1 FMUL R10, R10, 16777216 ;  /* 0x4b8000000a0a9820 */ /* 0x000fe40000400000 */
[----:B------:R-:W-:-:S04]  /*2960*/  @P0 FMUL R7, R7, 0.25 ;  /* 0x3e80000007070820 */ /* 0x000fc80000400000 */
[----:B------:R-:W2:Y:S01]  /*2970*/  MUFU.RCP R10, R10 ;  /* 0x0000000a000a7308 */ /* 0x000ea20000001000 */
[----:B------:R-:W-:Y:S01]  /*2980*/  @!P1 FMUL R7, R7, 16777216 ;  /* 0x4b80000007079820 */ /* 0x000fe20000400000 */
[C---:B------:R-:W-:Y:S01]  /*2990*/  FSETP.NEU.AND P1, PT, R9.reuse, RZ, PT ;  /* 0x000000ff0900720b */ /* 0x040fe20003f2d000 */
[----:B0-----:R-:W-:-:S04]  /*29a0*/  FADD R13, R9, R12 ;  /* 0x0000000c090d7221 */ /* 0x001fc80000000000 */
[C---:B------:R-:W-:Y:S01]  /*29b0*/  FMUL R14, R13.reuse, 0.25 ;  /* 0x3e8000000d0e7820 */ /* 0x040fe20000400000 */
[C---:B------:R-:W-:Y:S02]  /*29c0*/  FSETP.GEU.AND P2, PT, |R13|.reuse, 1.175494350822287508e-38, PT ;  /* 0x008000000d00780b */ /* 0x040fe40003f4e200 */
[----:B------:R-:W-:Y:S01]  /*29d0*/  FSETP.GT.AND P0, PT, |R13|, 8.50705917302346158658e+37, PT ;  /* 0x7e8000000d00780b */ /* 0x000fe20003f04200 */
[----:B-1----:R-:W-:Y:S01]  /*29e0*/  FADD R8, R5, R8 ;  /* 0x0000000805087221 */ /* 0x002fe20000000000 */
[----:B--2---:R-:W-:Y:S02]  /*29f0*/  FMUL R7, R10, R7 ;  /* 0x000000070a077220 */ /* 0x004fe40000400000 */
[----:B------:R-:W-:Y:S01]  /*2a00*/  FSEL R14, R14, R13, P0 ;  /* 0x0000000d0e0e7208 */ /* 0x000fe20000000000 */
[----:B------:R-:W0:Y:S02]  /*2a10*/  SHFL.BFLY PT, R10, R13, 0x1, 0x1f ;  /* 0x0c201f000d0a7f89 */ /* 0x000e2400000e0000 */
[----:B------:R-:W-:-:S04]  /*2a20*/  FSEL R7, R7, RZ, P1 ;  /* 0x000000ff07077208 */ /* 0x000fc80000800000 */
[----:B------:R-:W-:Y:S01]  /*2a30*/  @!P2 FMUL R14, R14, 16777216 ;  /* 0x4b8000000e0ea820 */ /* 0x000fe20000400000 */
[----:B------:R-:W-:Y:S01]  /*2a40*/  FFMA R3, R3, R7, R4 ;  /* 0x0000000703037223 */ /* 0x000fe20000000004 */
[----:B------:R-:W-:Y:S01]  /*2a50*/  FFMA R8, R7, R11, R8 ;  /* 0x0000000b07087223 */ /* 0x000fe20000000008 */
[----:B------:R-:W-:Y:S01]  /*2a60*/  @P0 FMUL R12, R12, 0.25 ;  /* 0x3e8000000c0c0820 */ /* 0x000fe20000400000 */
[----:B------:R-:W1:Y:S01]  /*2a70*/  MUFU.RCP R7, R14 ;  /* 0x0000000e00077308 */ /* 0x000e620000001000 */
[----:B------:R-:W-:Y:S01]  /*2a80*/  FSETP.NEU.AND P0, PT, R13, RZ, PT ;  /* 0x000000ff0d00720b */ /* 0x000fe20003f0d000 */
[----:B------:R-:W2:Y:S01]  /*2a90*/  SHFL.BFLY PT, R4, R3, 0x2, 0x1f ;  /* 0x0c401f0003047f89 */ /* 0x000ea200000e0000 */
[----:B------:R-:W-:-:S03]  /*2aa0*/  @!P2 FMUL R12, R12, 16777216 ;  /* 0x4b8000000c0ca820 */ /* 0x000fc60000400000 */
[----:B------:R-:W3:Y:S01]  /*2ab0*/  SHFL.BFLY PT, R5, R8, 0x2, 0x1f ;  /* 0x0c401f0008057f89 */ /* 0x000ee200000e0000 */
[----:B0-----:R-:W-:Y:S01]  /*2ac0*/  FADD R11, R13, R10 ;  /* 0x0000000a0d0b7221 */ /* 0x001fe20000000000 */
[----:B-1----:R-:W-:-:S03]  /*2ad0*/  FMUL R7, R7, R12 ;  /* 0x0000000c07077220 */ /* 0x002fc60000400000 */
[C---:B------:R-:W-:Y:S01]  /*2ae0*/  FMUL R12, R11.reuse, 0.25 ;  /* 0x3e8000000b0c7820 */ /* 0x040fe20000400000 */
[----:B------:R-:W-:Y:S02]  /*2af0*/  FSETP.GEU.AND P1, PT, |R11|, 1.175494350822287508e-38, PT ;  /* 0x008000000b00780b */ /* 0x000fe40003f2e200 */
[----:B------:R-:W-:Y:S02]  /*2b00*/  FSEL R7, R7, RZ, P0 ;  /* 0x000000ff07077208 */ /* 0x000fe40000000000 */
[----:B------:R-:W-:Y:S01]  /*2b10*/  FSETP.GT.AND P0, PT, |R11|, 8.50705917302346158658e+37, PT ;  /* 0x7e8000000b00780b */ /* 0x000fe20003f04200 */
[----:B--2---:R-:W-:-:S03]  /*2b20*/  FADD R4, -R3, R4 ;  /* 0x0000000403047221 */ /* 0x004fc60000000100 */
[----:B------:R-:W-:Y:S01]  /*2b30*/  FSEL R12, R12, R11, P0 ;  /* 0x0000000b0c0c7208 */ /* 0x000fe20000000000 */
[C---:B------:R-:W-:Y:S01]  /*2b40*/  FMUL R6, R4.reuse, R4 ;  /* 0x0000000404067220 */ /* 0x040fe20000400000 */
[----:B------:R-:W-:Y:S01]  /*2b50*/  FFMA R3, R4, R7, R3 ;  /* 0x0000000704037223 */ /* 0x000fe20000000003 */
[----:B---3--:R-:W-:Y:S02]  /*2b60*/  FADD R8, R8, R5 ;  /* 0x0000000508087221 */ /* 0x008fe40000000000 */
[----:B------:R-:W-:Y:S01]  /*2b70*/  @!P1 FMUL R12, R12, 16777216 ;  /* 0x4b8000000c0c9820 */ /* 0x000fe20000400000 */
[----:B------:R-:W-:Y:S01]  /*2b80*/  FMUL R6, R9, R6 ;  /* 0x0000000609067220 */ /* 0x000fe20000400000 */
[----:B------:R-:W0:Y:S02]  /*2b90*/  SHFL.BFLY PT, R4, R3, 0x1, 0x1f ;  /* 0x0c201f0003047f89 */ /* 0x000e2400000e0000 */
[----:B------:R-:W-:Y:S01]  /*2ba0*/  @P0 FMUL R10, R10, 0.25 ;  /* 0x3e8000000a0a0820 */ /* 0x000fe20000400000 */
[----:B------:R-:W-:Y:S01]  /*2bb0*/  FFMA R6, R7, R6, R8 ;  /* 0x0000000607067223 */ /* 0x000fe20000000008 */
[----:B------:R-:W-:Y:S01]  /*2bc0*/  LOP3.LUT P0, RZ, R0, 0x7, RZ, 0xc0, !PT ;  /* 0x0000000700ff7812 */ /* 0x000fe2000780c0ff */
[----:B------:R-:W1:Y:S01]  /*2bd0*/  MUFU.RCP R7, R12 ;  /* 0x0000000c00077308 */ /* 0x000e620000001000 */
[----:B------:R-:W-:Y:S01]  /*2be0*/  @!P1 FMUL R10, R10, 16777216 ;  /* 0x4b8000000a0a9820 */ /* 0x000fe20000400000 */
[----:B------:R-:W-:Y:S01]  /*2bf0*/  FSETP.NEU.AND P1, PT, R11, RZ, PT ;  /* 0x000000ff0b00720b */ /* 0x000fe20003f2d000 */
[----:B------:R-:W2:Y:S01]  /*2c00*/  SHFL.BFLY PT, R5, R6, 0x1, 0x1f ;  /* 0x0c201f0006057f89 */ /* 0x000ea200000e0000 */
[----:B------:R-:W-:Y:S01]  /*2c10*/  ISETP.LT.AND P0, PT, R0, 0x8, !P0 ;  /* 0x000000080000780c */ /* 0x000fe20004701270 */
[----:B-1----:R-:W-:-:S12]  /*2c20*/  FMUL R7, R7, R10 ;  /* 0x0000000a07077220 */ /* 0x002fd80000400000 */
[----:B------:R-:W-:Y:S01]  /*2c30*/  @P0 STS [R0.X4+0x40], R11 ;  /* 0x0000400b00000388 */ /* 0x000fe20000004800 */
[----:B0-----:R-:W-:Y:S01]  /*2c40*/  FADD R4, -R3, R4 ;  /* 0x0000000403047221 */ /* 0x001fe20000000100 */
[----:B------:R-:W-:-:S03]  /*2c50*/  FSEL R7, R7, RZ, P1 ;  /* 0x000000ff07077208 */ /* 0x000fc60000800000 */
[----:B------:R-:W-:Y:S01]  /*2c60*/  FMUL R10, R4, R4 ;  /* 0x00000004040a7220 */ /* 0x000fe20000400000 */
[----:B--2---:R-:W-:-:S03]  /*2c70*/  FADD R8, R6, R5 ;  /* 0x0000000506087221 */ /* 0x004fc60000000000 */
[----:B------:R-:W-:Y:S01]  /*2c80*/  FMUL R10, R13, R10 ;  /* 0x0000000a0d0a7220 */ /* 0x000fe20000400000 */
[----:B------:R-:W-:Y:S01]  /*2c90*/  FFMA R5, R4, R7, R3 ;  /* 0x0000000704057223 */ /* 0x000fe20000000003 */
[----:B------:R-:W-:Y:S02]  /*2ca0*/  MOV R3, UR5 ;  /* 0x0000000500037c02 */ /* 0x000fe40008000f00 */
[----:B------:R-:W-:Y:S02]  /*2cb0*/  FFMA R7, R7, R10, R8 ;  /* 0x0000000a07077223 */ /* 0x000fe40000000008 */
[----:B------:R-:W-:Y:S04]  /*2cc0*/  @P0 STS [R0.X4], R5 ;  /* 0x0000000500000388 */ /* 0x000fe80000004800 */
[----:B------:R-:W-:Y:S04]  /*2cd0*/  @P0 STS [R0.X4+0x20], R7 ;  /* 0x0000200700000388 */ /* 0x000fe80000004800 */
[----:B------:R-:W-:Y:S06]  /*2ce0*/  BAR.SYNC 0x0 ;  /* 0x0000000000007b1d */ /* 0x000fec0000000000 */
[----:B------:R-:W0:Y:S01]  /*2cf0*/  LDS R9, [RZ] ;  /* 0x00000000ff097984 */ /* 0x000e220000000800 */
[----:B------:R-:W-:-:S04]  /*2d00*/  PLOP3.LUT P0, PT, PT, PT, UP0, 0x40, 0x0 ;  /* 0x000000000000781c */ /* 0x000fc80003f0e808 */
[----:B------:R-:W-:Y:S01]  /*2d10*/  ISETP.EQ.AND P0, PT, R2, RZ, P0 ;  /* 0x000000ff0200720c */ /* 0x000fe20000702270 */
[----:B------:R-:W-:Y:S01]  /*2d20*/  IMAD.U32 R2, RZ, RZ, UR4 ;  /* 0x00000004ff027e24 */ /* 0x000fe2000f8e00ff */
[----:B------:R-:W-:Y:S02]  /*2d30*/  ULDC.64 UR4, c[0x0][0x198] ;  /* 0x0000660000047ab9 */ /* 0x000fe40000000a00 */
[----:B------:R-:W-:-:S09]  /*2d40*/  UIMAD.WIDE UR4, UR10, UR6, UR4 ;  /* 0x000000060a0472a5 */ /* 0x000fd2000f8e0204 */
[----:B0-----:R0:W-:Y:S01]  /*2d50*/  @P0 STG.E [R2.64], R9 ;  /* 0x0000000902000986 */ /* 0x0011e2000c101908 */
[----:B------:R-:W-:Y:S05]  /*2d60*/  @!P0 EXIT ;  /* 0x000000000000894d */ /* 0x000fea0003800000 */
[----:B------:R-:W1:Y:S01]  /*2d70*/  LDS R5, [0x20] ;  /* 0x00002000ff057984 */ /* 0x000e620000000800 */
[----:B0-----:R-:W-:Y:S01]  /*2d80*/  IMAD.U32 R2, RZ, RZ, UR4 ;  /* 0x00000004ff027e24 */ /* 0x001fe2000f8e00ff */
[----:B------:R-:W-:-:S05]  /*2d90*/  MOV R3, UR5 ;  /* 0x0000000500037c02 */ /* 0x000fca0008000f00 */
[----:B-1----:R-:W-:Y:S01]  /*2da0*/  STG.E [R2.64], R5 ;  /* 0x0000000502007986 */ /* 0x002fe2000c101908 */
[----:B------:R-:W-:Y:S05]  /*2db0*/  EXIT ;  /* 0x000000000000794d */ /* 0x000fea0003800000 */
.L_x_4:
[----:B------:R-:W-:-:S00]  /*2dc0*/  BRA `(.L_x_4) ;  /* 0xfffffff000007947 */ /* 0x000fc0000383ffff */
[----:B------:R-:W-:-:S00]  /*2dd0*/  NOP ;  /* 0x0000000000007918 */ /* 0x000fc00000000000 */
        /* <DEDUP_REMOVED lines=10> */
.L_x_5:


//--------------------- .nv.shared.triton__0d1d2d3d4d5d6d7d891011de12 --------------------------
	.section	.nv.shared.triton__0d1d2d3d4d5d6d7d891011de12,"aw",@nobits
	.align	16
